def attn_fwd(
    Q,
    K,
    V,
    Out,
    Lse,
    sm_scale,
    stride_qz,
    stride_qh,
    stride_qm,
    stride_qk,
    stride_kz,
    stride_kh,
    stride_kn,
    stride_kk,
    stride_vz,
    stride_vh,
    stride_vn,
    stride_vk,
    stride_oz,
    stride_oh,
    stride_om,
    stride_ok,
    seqlen_q,
    seqlen_k,
    BLOCK_M: tl.constexpr,
    BLOCK_N: tl.constexpr,
    HEAD_DIM: tl.constexpr,
    CAUSAL: tl.constexpr,
):
    start_m = tl.program_id(0)
    off_hz = tl.program_id(1)
    q_off = off_hz * stride_qh
    k_off = off_hz * stride_kh
    v_off = off_hz * stride_vh
    offs_m = start_m * BLOCK_M + tl.arange(0, BLOCK_M)
    offs_d = tl.arange(0, HEAD_DIM)
    offs_n = tl.arange(0, BLOCK_N)
    q_ptrs = Q + q_off + offs_m[:, None] * stride_qm + offs_d[None, :] * stride_qk
    k_ptrs = K + k_off + offs_d[:, None] * stride_kk + offs_n[None, :] * stride_kn
    v_ptrs = V + v_off + offs_n[:, None] * stride_vn + offs_d[None, :] * stride_vk
    m_i = tl.full([BLOCK_M], float("-inf"), dtype=tl.float32)
    l_i = tl.zeros([BLOCK_M], dtype=tl.float32) + 1.0
    acc = tl.zeros([BLOCK_M, HEAD_DIM], dtype=tl.float32)
    q = tl.load(q_ptrs)
    acc, l_i, m_i = _attn_fwd_inner(
        acc,
        l_i,
        m_i,
        q,
        k_ptrs,
        v_ptrs,
        sm_scale,
        stride_kn,
        stride_vn,
        start_m,
        seqlen_k,
        BLOCK_M,
        BLOCK_N,
        HEAD_DIM,
        CAUSAL,
    )
    acc = acc / l_i[:, None]
    lse = m_i + tl.math.log2(l_i) / 1.4426950408889634
    o_ptrs = (
        Out
        + off_hz * stride_oh
        + offs_m[:, None] * stride_om
        + offs_d[None, :] * stride_ok
    )
    tl.store(o_ptrs, acc.to(Out.dtype.element_ty))
    tl.store(Lse + off_hz * seqlen_q + offs_m, lse)

# config = {"BLOCK_M": 64, "BLOCK_N": 32, "HEAD_DIM": 256, "arch": "sm_90", "causal": false, "dtype": "fp8e4m3", "num_stages": 2, "num_warps": 4}
# arch = sm_90


// ===== COMPILED SASS (sm_90a) =====

	.target	sm_90a

	.elftype	@"ET_EXEC"


//--------------------- .note.nv.tkinfo           --------------------------
	.section	.note.nv.tkinfo,"",@"SHT_NOTE"
	.sectionflags	@"SHF_NOTE_NV_TKINFO"
	.tkinfo
        /*0018*/ 	.word	0x00000002
        /*0030*/ 	.string	""
        /*0030*/ 	.string	"ptxas"
        /*0030*/ 	.string	"Cuda compilation tools, release 13.0, V13.0.88"
        /*0030*/ 	.string	"Build cuda_13.0.r13.0/compiler.36424714_0"
        /*0030*/ 	.string	"-v  -suppress-debug-info  -lineinfo  -arch sm_90a "



//--------------------- .note.nv.cuinfo           --------------------------
	.section	.note.nv.cuinfo,"",@"SHT_NOTE"
	.sectionflags	@"SHF_NOTE_NV_CUINFO"
        /*0018*/ 	.short	0x0002
        /*001a*/ 	.short	0x005a
        /*001c*/ 	.short	0x0082
	.zero		2


//--------------------- .nv.info                  --------------------------
	.section	.nv.info,"",@"SHT_CUDA_INFO"
	.align	4


	//----- nvinfo : EIATTR_REGCOUNT
	.align		4
        /*0000*/ 	.byte	0x04, 0x2f
        /*0002*/ 	.short	(.L_2 - .L_1)
	.align		4
.L_1:
        /*0004*/ 	.word	index@(attn_fwd)
        /*0008*/ 	.word	0x000000ff


	//----- nvinfo : EIATTR_FRAME_SIZE
	.align		4
.L_2:
        /*000c*/ 	.byte	0x04, 0x11
        /*000e*/ 	.short	(.L_4 - .L_3)
	.align		4
.L_3:
        /*0010*/ 	.word	index@(attn_fwd)
        /*0014*/ 	.word	0x00000390


	//----- nvinfo : EIATTR_MIN_STACK_SIZE
	.align		4
.L_4:
        /*0018*/ 	.byte	0x04, 0x12
        /*001a*/ 	.short	(.L_6 - .L_5)
	.align		4
.L_5:
        /*001c*/ 	.word	index@(attn_fwd)
        /*0020*/ 	.word	0x00000390
.L_6:


//--------------------- .nv.compat                --------------------------
	.section	.nv.compat,"",@"SHT_CUDA_COMPAT_INFO"
	.align	4
        /*0000*/ 	.byte	0x02, 0x09, 0x01, 0x00, 0x02, 0x02, 0x04, 0x00, 0x02, 0x05, 0x05, 0x00, 0x03, 0x07, 0x01, 0x01
        /*0010*/ 	.byte	0x02, 0x03, 0x00, 0x00, 0x02, 0x06, 0x01, 0x00, 0x04, 0x0b, 0x08, 0x00, 0x00, 0x00, 0x00, 0x00
        /*0020*/ 	.byte	0x00, 0x00, 0x00, 0x00


//--------------------- .nv.info.attn_fwd         --------------------------
	.section	.nv.info.attn_fwd,"",@"SHT_CUDA_INFO"
	.sectionflags	@""
	.align	4


	//----- nvinfo : EIATTR_CUDA_API_VERSION
	.align		4
        /*0000*/ 	.byte	0x04, 0x37
        /*0002*/ 	.short	(.L_8 - .L_7)
.L_7:
        /*0004*/ 	.word	0x00000082


	//----- nvinfo : EIATTR_KPARAM_INFO
	.align		4
.L_8:
        /*0008*/ 	.byte	0x04, 0x17
        /*000a*/ 	.short	(.L_10 - .L_9)
.L_9:
        /*000c*/ 	.word	0x00000000
        /*0010*/ 	.short	0x0019
        /*0012*/ 	.short	0x0080
        /*0014*/ 	.byte	0x00, 0xf4, 0x21, 0x00


	//----- nvinfo : EIATTR_KPARAM_INFO
	.align		4
.L_10:
        /*0018*/ 	.byte	0x04, 0x17
        /*001a*/ 	.short	(.L_12 - .L_11)
.L_11:
        /*001c*/ 	.word	0x00000000
        /*0020*/ 	.short	0x0018
        /*0022*/ 	.short	0x0078
        /*0024*/ 	.byte	0x00, 0xf4, 0x21, 0x00


	//----- nvinfo : EIATTR_KPARAM_INFO
	.align		4
.L_12:
        /*0028*/ 	.byte	0x04, 0x17
        /*002a*/ 	.short	(.L_14 - .L_13)
.L_13:
        /*002c*/ 	.word	0x00000000
        /*0030*/ 	.short	0x0017
        /*0032*/ 	.short	0x0070
        /*0034*/ 	.byte	0x00, 0xf0, 0x11, 0x00


	//----- nvinfo : EIATTR_KPARAM_INFO
	.align		4
.L_14:
        /*0038*/ 	.byte	0x04, 0x17
        /*003a*/ 	.short	(.L_16 - .L_15)
.L_15:
        /*003c*/ 	.word	0x00000000
        /*0040*/ 	.short	0x0016
        /*0042*/ 	.short	0x006c
        /*0044*/ 	.byte	0x00, 0xf0, 0x11, 0x00


	//----- nvinfo : EIATTR_KPARAM_INFO
	.align		4
.L_16:
        /*0048*/ 	.byte	0x04, 0x17
        /*004a*/ 	.short	(.L_18 - .L_17)
.L_17:
        /*004c*/ 	.word	0x00000000
        /*0050*/ 	.short	0x0015
        /*0052*/ 	.short	0x0068
        /*0054*/ 	.byte	0x00, 0xf0, 0x11, 0x00


	//----- nvinfo : EIATTR_KPARAM_INFO
	.align		4
.L_18:
        /*0058*/ 	.byte	0x04, 0x17
        /*005a*/ 	.short	(.L_20 - .L_19)
.L_19:
        /*005c*/ 	.word	0x00000000
        /*0060*/ 	.short	0x0014
        /*0062*/ 	.short	0x0064
        /*0064*/ 	.byte	0x00, 0xf0, 0x11, 0x00


	//----- nvinfo : EIATTR_KPARAM_INFO
	.align		4
.L_20:
        /*0068*/ 	.byte	0x04, 0x17
        /*006a*/ 	.short	(.L_22 - .L_21)
.L_21:
        /*006c*/ 	.word	0x00000000
        /*0070*/ 	.short	0x0013
        /*0072*/ 	.short	0x0060
        /*0074*/ 	.byte	0x00, 0xf0, 0x11, 0x00


	//----- nvinfo : EIATTR_KPARAM_INFO
	.align		4
.L_22:
        /*0078*/ 	.byte	0x04, 0x17
        /*007a*/ 	.short	(.L_24 - .L_23)
.L_23:
        /*007c*/ 	.word	0x00000000
        /*0080*/ 	.short	0x0012
        /*0082*/ 	.short	0x005c
        /*0084*/ 	.byte	0x00, 0xf0, 0x11, 0x00


	//----- nvinfo : EIATTR_KPARAM_INFO
	.align		4
.L_24:
        /*0088*/ 	.byte	0x04, 0x17
        /*008a*/ 	.short	(.L_26 - .L_25)
.L_25:
        /*008c*/ 	.word	0x00000000
        /*0090*/ 	.short	0x0011
        /*0092*/ 	.short	0x0058
        /*0094*/ 	.byte	0x00, 0xf0, 0x11, 0x00


	//----- nvinfo : EIATTR_KPARAM_INFO
	.align		4
.L_26:
        /*0098*/ 	.byte	0x04, 0x17
        /*009a*/ 	.short	(.L_28 - .L_27)
.L_27:
        /*009c*/ 	.word	0x00000000
        /*00a0*/ 	.short	0x0010
        /*00a2*/ 	.short	0x0054
        /*00a4*/ 	.byte	0x00, 0xf0, 0x11, 0x00


	//----- nvinfo : EIATTR_KPARAM_INFO
	.align		4
.L_28:
        /*00a8*/ 	.byte	0x04, 0x17
        /*00aa*/ 	.short	(.L_30 - .L_29)
.L_29:
        /*00ac*/ 	.word	0x00000000
        /*00b0*/ 	.short	0x000f
        /*00b2*/ 	.short	0x0050
        /*00b4*/ 	.byte	0x00, 0xf0, 0x11, 0x00


	//----- nvinfo : EIATTR_KPARAM_INFO
	.align		4
.L_30:
        /*00b8*/ 	.byte	0x04, 0x17
        /*00ba*/ 	.short	(.L_32 - .L_31)
.L_31:
        /*00bc*/ 	.word	0x00000000
        /*00c0*/ 	.short	0x000e
        /*00c2*/ 	.short	0x004c
        /*00c4*/ 	.byte	0x00, 0xf0, 0x11, 0x00


	//----- nvinfo : EIATTR_KPARAM_INFO
	.align		4
.L_32:
        /*00c8*/ 	.byte	0x04, 0x17
        /*00ca*/ 	.short	(.L_34 - .L_33)
.L_33:
        /*00cc*/ 	.word	0x00000000
        /*00d0*/ 	.short	0x000d
        /*00d2*/ 	.short	0x0048
        /*00d4*/ 	.byte	0x00, 0xf0, 0x11, 0x00


	//----- nvinfo : EIATTR_KPARAM_INFO
	.align		4
.L_34:
        /*00d8*/ 	.byte	0x04, 0x17
        /*00da*/ 	.short	(.L_36 - .L_35)
.L_35:
        /*00dc*/ 	.word	0x00000000
        /*00e0*/ 	.short	0x000c
        /*00e2*/ 	.short	0x0044
        /*00e4*/ 	.byte	0x00, 0xf0, 0x11, 0x00


	//----- nvinfo : EIATTR_KPARAM_INFO
	.align		4
.L_36:
        /*00e8*/ 	.byte	0x04, 0x17
        /*00ea*/ 	.short	(.L_38 - .L_37)
.L_37:
        /*00ec*/ 	.word	0x00000000
        /*00f0*/ 	.short	0x000b
        /*00f2*/ 	.short	0x0040
        /*00f4*/ 	.byte	0x00, 0xf0, 0x11, 0x00


	//----- nvinfo : EIATTR_KPARAM_INFO
	.align		4
.L_38:
        /*00f8*/ 	.byte	0x04, 0x17
        /*00fa*/ 	.short	(.L_40 - .L_39)
.L_39:
        /*00fc*/ 	.word	0x00000000
        /*0100*/ 	.short	0x000a
        /*0102*/ 	.short	0x003c
        /*0104*/ 	.byte	0x00, 0xf0, 0x11, 0x00


	//----- nvinfo : EIATTR_KPARAM_INFO
	.align		4
.L_40:
        /*0108*/ 	.byte	0x04, 0x17
        /*010a*/ 	.short	(.L_42 - .L_41)
.L_41:
        /*010c*/ 	.word	0x00000000
        /*0110*/ 	.short	0x0009
        /*0112*/ 	.short	0x0038
        /*0114*/ 	.byte	0x00, 0xf0, 0x11, 0x00


	//----- nvinfo : EIATTR_KPARAM_INFO
	.align		4
.L_42:
        /*0118*/ 	.byte	0x04, 0x17
        /*011a*/ 	.short	(.L_44 - .L_43)
.L_43:
        /*011c*/ 	.word	0x00000000
        /*0120*/ 	.short	0x0008
        /*0122*/ 	.short	0x0034
        /*0124*/ 	.byte	0x00, 0xf0, 0x11, 0x00


	//----- nvinfo : EIATTR_KPARAM_INFO
	.align		4
.L_44:
        /*0128*/ 	.byte	0x04, 0x17
        /*012a*/ 	.short	(.L_46 - .L_45)
.L_45:
        /*012c*/ 	.word	0x00000000
        /*0130*/ 	.short	0x0007
        /*0132*/ 	.short	0x0030
        /*0134*/ 	.byte	0x00, 0xf0, 0x11, 0x00


	//----- nvinfo : EIATTR_KPARAM_INFO
	.align		4
.L_46:
        /*0138*/ 	.byte	0x04, 0x17
        /*013a*/ 	.short	(.L_48 - .L_47)
.L_47:
        /*013c*/ 	.word	0x00000000
        /*0140*/ 	.short	0x0006
        /*0142*/ 	.short	0x002c
        /*0144*/ 	.byte	0x00, 0xf0, 0x11, 0x00


	//----- nvinfo : EIATTR_KPARAM_INFO
	.align		4
.L_48:
        /*0148*/ 	.byte	0x04, 0x17
        /*014a*/ 	.short	(.L_50 - .L_49)
.L_49:
        /*014c*/ 	.word	0x00000000
        /*0150*/ 	.short	0x0005
        /*0152*/ 	.short	0x0028
        /*0154*/ 	.byte	0x00, 0xf0, 0x11, 0x00


	//----- nvinfo : EIATTR_KPARAM_INFO
	.align		4
.L_50:
        /*0158*/ 	.byte	0x04, 0x17
        /*015a*/ 	.short	(.L_52 - .L_51)
.L_51:
        /*015c*/ 	.word	0x00000000
        /*0160*/ 	.short	0x0004
        /*0162*/ 	.short	0x0020
        /*0164*/ 	.byte	0x00, 0xf4, 0x21, 0x00


	//----- nvinfo : EIATTR_KPARAM_INFO
	.align		4
.L_52:
        /*0168*/ 	.byte	0x04, 0x17
        /*016a*/ 	.short	(.L_54 - .L_53)
.L_53:
        /*016c*/ 	.word	0x00000000
        /*0170*/ 	.short	0x0003
        /*0172*/ 	.short	0x0018
        /*0174*/ 	.byte	0x00, 0xf4, 0x21, 0x00


	//----- nvinfo : EIATTR_KPARAM_INFO
	.align		4
.L_54:
        /*0178*/ 	.byte	0x04, 0x17
        /*017a*/ 	.short	(.L_56 - .L_55)
.L_55:
        /*017c*/ 	.word	0x00000000
        /*0180*/ 	.short	0x0002
        /*0182*/ 	.short	0x0010
        /*0184*/ 	.byte	0x00, 0xf4, 0x21, 0x00


	//----- nvinfo : EIATTR_KPARAM_INFO
	.align		4
.L_56:
        /*0188*/ 	.byte	0x04, 0x17
        /*018a*/ 	.short	(.L_58 - .L_57)
.L_57:
        /*018c*/ 	.word	0x00000000
        /*0190*/ 	.short	0x0001
        /*0192*/ 	.short	0x0008
        /*0194*/ 	.byte	0x00, 0xf4, 0x21, 0x00


	//----- nvinfo : EIATTR_KPARAM_INFO
	.align		4
.L_58:
        /*0198*/ 	.byte	0x04, 0x17
        /*019a*/ 	.short	(.L_60 - .L_59)
.L_59:
        /*019c*/ 	.word	0x00000000
        /*01a0*/ 	.short	0x0000
        /*01a2*/ 	.short	0x0000
        /*01a4*/ 	.byte	0x00, 0xf4, 0x21, 0x00


	//----- nvinfo : EIATTR_SPARSE_MMA_MASK
	.align		4
.L_60:
        /*01a8*/ 	.byte	0x03, 0x50
        /*01aa*/ 	.short	0x0000


	//----- nvinfo : EIATTR_MAXREG_COUNT
	.align		4
        /*01ac*/ 	.byte	0x03, 0x1b
        /*01ae*/ 	.short	0x00ff


	//----- nvinfo : EIATTR_NUM_BARRIERS
	.align		4
        /*01b0*/ 	.byte	0x02, 0x4c
        /*01b2*/ 	.byte	0x01
	.zero		1


	//----- nvinfo : EIATTR_ANNOTATIONS
	.align		4
        /*01b4*/ 	.byte	0x04, 0x55
        /*01b6*/ 	.short	(.L_62 - .L_61)


	//   ....[0]....
.L_61:
        /*01b8*/ 	.word	0x00000001
        /*01bc*/ 	.byte	0x30, 0x32, 0x00, 0x00, 0x01, 0x00, 0x00, 0x00, 0x70, 0x32, 0x00, 0x00, 0x01, 0x00, 0x00, 0x00
        /* <DEDUP_REMOVED lines=226> */
        /*0fec*/ 	.byte	0xb0, 0x88, 0x00, 0x00, 0x01, 0x00, 0x00, 0x00, 0xf0, 0x88, 0x00, 0x00


	//----- nvinfo : EIATTR_MERCURY_ISA_VERSION
	.align		4
.L_62:
        /*0ff8*/ 	.byte	0x03, 0x5f
        /*0ffa*/ 	.short	0x0101


	//----- nvinfo : EIATTR_COOP_GROUP_MASK_REGIDS
	.align		4
        /*0ffc*/ 	.byte	0x04, 0x29
        /*0ffe*/ 	.short	(.L_64 - .L_63)


	//   ....[0]....
.L_63:
        /*1000*/ 	.word	0xffffffff


	//   ....[1]....
        /*1004*/ 	.word	0xffffffff


	//   ....[2]....
        /*1008*/ 	.word	0xffffffff


	//   ....[3]....
        /*100c*/ 	.word	0xffffffff


	//   ....[4]....
        /*1010*/ 	.word	0xffffffff


	//   ....[5]....
        /*1014*/ 	.word	0xffffffff


	//   ....[6]....
        /*1018*/ 	.word	0xffffffff


	//   ....[7]....
        /*101c*/ 	.word	0xffffffff


	//   ....[8]....
        /*1020*/ 	.word	0xffffffff


	//   ....[9]....
        /*1024*/ 	.word	0xffffffff


	//   ....[10]....
        /*1028*/ 	.word	0xffffffff


	//   ....[11]....
        /*102c*/ 	.word	0xffffffff


	//----- nvinfo : EIATTR_COOP_GROUP_INSTR_OFFSETS
	.align		4
.L_64:
        /*1030*/ 	.byte	0x04, 0x28
        /*1032*/ 	.short	(.L_66 - .L_65)


	//   ....[0]....
.L_65:
        /*1034*/ 	.word	0x00008b60


	//   ....[1]....
        /*1038*/ 	.word	0x00008c00


	//   ....[2]....
        /*103c*/ 	.word	0x00008c40


	//   ....[3]....
        /*1040*/ 	.word	0x00008ca0


	//   ....[4]....
        /*1044*/ 	.word	0x000094e0


	//   ....[5]....
        /*1048*/ 	.word	0x000094f0


	//   ....[6]....
        /*104c*/ 	.word	0x00009510


	//   ....[7]....
        /*1050*/ 	.word	0x00009530


	//   ....[8]....
        /*1054*/ 	.word	0x00009eb0


	//   ....[9]....
        /*1058*/ 	.word	0x00009ec0


	//   ....[10]....
        /*105c*/ 	.word	0x00009f00


	//   ....[11]....
        /*1060*/ 	.word	0x00009f10


	//----- nvinfo : EIATTR_EXIT_INSTR_OFFSETS
	.align		4
.L_66:
        /*1064*/ 	.byte	0x04, 0x1c
        /*1066*/ 	.short	(.L_68 - .L_67)


	//   ....[0]....
.L_67:
        /*1068*/ 	.word	0x00010810


	//   ....[1]....
        /*106c*/ 	.word	0x00010840


	//----- nvinfo : EIATTR_REQNTID
	.align		4
.L_68:
        /*1070*/ 	.byte	0x04, 0x10
        /*1072*/ 	.short	(.L_70 - .L_69)
.L_69:
        /*1074*/ 	.word	0x00000080
        /*1078*/ 	.word	0x00000001
        /*107c*/ 	.word	0x00000001


	//----- nvinfo : EIATTR_CBANK_PARAM_SIZE
	.align		4
.L_70:
        /*1080*/ 	.byte	0x03, 0x19
        /*1082*/ 	.short	0x0088


	//----- nvinfo : EIATTR_PARAM_CBANK
	.align		4
        /*1084*/ 	.byte	0x04, 0x0a
        /*1086*/ 	.short	(.L_72 - .L_71)
	.align		4
.L_71:
        /*1088*/ 	.word	index@(.nv.constant0.attn_fwd)
        /*108c*/ 	.short	0x0210
        /*108e*/ 	.short	0x0088


	//----- nvinfo : EIATTR_SW_WAR
	.align		4
.L_72:
        /*1090*/ 	.byte	0x04, 0x36
        /*1092*/ 	.short	(.L_74 - .L_73)
.L_73:
        /*1094*/ 	.word	0x00000008
.L_74:


//--------------------- .nv.callgraph             --------------------------
	.section	.nv.callgraph,"",@"SHT_CUDA_CALLGRAPH"
	.align	4
	.sectionentsize	8
	.align		4
        /*0000*/ 	.word	0x00000000
	.align		4
        /*0004*/ 	.word	0xffffffff
	.align		4
        /*0008*/ 	.word	0x00000000
	.align		4
        /*000c*/ 	.word	0xfffffffe
	.align		4
        /*0010*/ 	.word	0x00000000
	.align		4
        /*0014*/ 	.word	0xfffffffd
	.align		4
        /*0018*/ 	.word	0x00000000
	.align		4
        /*001c*/ 	.word	0xfffffffc


//--------------------- .nv.constant4             --------------------------
	.section	.nv.constant4,"a",@progbits
	.align	8
	.align		8
.nv.constant4:
        /*0000*/ 	.dword	_$_str


//--------------------- .text.attn_fwd            --------------------------
	.section	.text.attn_fwd,"ax",@progbits
	.align	128
        .global         attn_fwd
        .type           attn_fwd,@function
        .size           attn_fwd,(.L_x_3 - attn_fwd)
        .other          attn_fwd,@"STO_CUDA_ENTRY STV_DEFAULT"
attn_fwd:
.text.attn_fwd:
[----:B------:R-:W0:Y:S01]  /*0000*/  LDC R1, c[0x0][0x28] ;  /* 0x00000a00ff017b82 */ /* 0x000e220000000800 */
[----:B------:R-:W1:Y:S07]  /*0010*/  S2R R3, SR_TID.X ;  /* 0x0000000000037919 */ /* 0x000e6e0000002100 */
[----:B------:R-:W2:Y:S01]  /*0020*/  S2UR UR42, SR_CTAID.Y ;  /* 0x00000000002a79c3 */ /* 0x000ea20000002600 */
[----:B------:R-:W-:Y:S01]  /*0030*/  ULDC.64 UR4, c[0x0][0x240] ;  /* 0x0000900000047ab9 */ /* 0x000fe20000000a00 */
[----:B------:R-:W-:Y:S01]  /*0040*/  ULDC.64 UR40, c[0x0][0x208] ;  /* 0x0000820000287ab9 */ /* 0x000fe20000000a00 */
[----:B------:R-:W3:Y:S01]  /*0050*/  S2R R5, SR_CTAID.X ;  /* 0x0000000000057919 */ /* 0x000ee20000002500 */
[----:B0-----:R-:W-:-:S04]  /*0060*/  VIADD R1, R1, 0xfffffc70 ;  /* 0xfffffc7001017836 */ /* 0x001fc80000000000 */
[----:B------:R-:W0:Y:S08]  /*0070*/  LDC R9, c[0x0][0x248] ;  /* 0x00009200ff097b82 */ /* 0x000e300000000800 */
[----:B------:R-:W4:Y:S01]  /*0080*/  LDC.64 R10, c[0x0][0x210] ;  /* 0x00008400ff0a7b82 */ /* 0x000f220000000a00 */
[----:B--2---:R-:W-:-:S07]  /*0090*/  UIMAD UR4, UR42, UR4, URZ ;  /* 0x000000042a0472a4 */ /* 0x004fce000f8e023f */
[----:B------:R-:W2:Y:S01]  /*00a0*/  LDC R168, c[0x0][0x280] ;  /* 0x0000a000ffa87b82 */ /* 0x000ea20000000800 */
[C---:B-1----:R-:W-:Y:S02]  /*00b0*/  LOP3.LUT R2, R3.reuse, 0x3f, RZ, 0xc0, !PT ;  /* 0x0000003f03027812 */ /* 0x042fe400078ec0ff */
[----:B------:R-:W-:Y:S02]  /*00c0*/  SHF.R.U32.HI R0, RZ, 0x6, R3 ;  /* 0x00000006ff007819 */ /* 0x000fe40000011603 */
[----:B------:R-:W-:Y:S01]  /*00d0*/  LEA.HI R4, R3, 0xfe, RZ, 0x1a ;  /* 0x000000fe03047811 */ /* 0x000fe200078fd0ff */
[----:B---3--:R-:W-:Y:S01]  /*00e0*/  IMAD R6, R5, 0x40, R2 ;  /* 0x0000004005067824 */ /* 0x008fe200078e0202 */
[----:B------:R-:W-:-:S03]  /*00f0*/  SGXT.U32 R0, R0, 0x1 ;  /* 0x000000010000781a */ /* 0x000fc60000000000 */
[----:B------:R-:W-:Y:S01]  /*0100*/  IMAD R5, R6, UR5, RZ ;  /* 0x0000000506057c24 */ /* 0x000fe2000f8e02ff */
[----:B------:R-:W-:Y:S01]  /*0110*/  USHF.R.S32.HI UR5, URZ, 0x1f, UR4 ;  /* 0x0000001f3f057899 */ /* 0x000fe20008011404 */
[----:B0-----:R-:W-:-:S03]  /*0120*/  IMAD R7, R4, R9, RZ ;  /* 0x0000000904077224 */ /* 0x001fc600078e02ff */
[----:B----4-:R-:W-:Y:S02]  /*0130*/  IADD3 R6, P0, P1, R5, UR4, R10 ;  /* 0x0000000405067c10 */ /* 0x010fe4000f91e00a */
[----:B------:R-:W-:Y:S01]  /*0140*/  SHF.R.S32.HI R4, RZ, 0x1f, R5 ;  /* 0x0000001fff047819 */ /* 0x000fe20000011405 */
[----:B------:R-:W-:Y:S01]  /*0150*/  IMAD R5, R0, R9, RZ ;  /* 0x0000000900057224 */ /* 0x000fe200078e02ff */
[----:B------:R-:W-:Y:S02]  /*0160*/  LEA.HI R8, R3, 0xe, RZ, 0x1a ;  /* 0x0000000e03087811 */ /* 0x000fe400078fd0ff */
[----:B------:R-:W-:Y:S01]  /*0170*/  IADD3.X R4, R4, UR5, R11, P0, P1 ;  /* 0x0000000504047c10 */ /* 0x000fe200087e240b */
[----:B------:R-:W-:Y:S01]  /*0180*/  IMAD R31, R9, 0x2, R5 ;  /* 0x00000002091f7824 */ /* 0x000fe200078e0205 */
[-C--:B------:R-:W-:Y:S02]  /*0190*/  IADD3 R16, P1, R7, R6.reuse, RZ ;  /* 0x0000000607107210 */ /* 0x080fe40007f3e0ff */
[----:B------:R-:W-:-:S02]  /*01a0*/  IADD3 R10, P0, R5, R6, RZ ;  /* 0x00000006050a7210 */ /* 0x000fc40007f1e0ff */
[----:B------:R-:W-:Y:S01]  /*01b0*/  LEA.HI.X.SX32 R17, R7, R4, 0x1, P1 ;  /* 0x0000000407117211 */ /* 0x000fe200008f0eff */
[-C--:B------:R-:W-:Y:S01]  /*01c0*/  IMAD R15, R8, R9.reuse, RZ ;  /* 0x00000009080f7224 */ /* 0x080fe200078e02ff */
[C---:B------:R-:W-:Y:S02]  /*01d0*/  LEA.HI R14, R3.reuse, 0x8e, RZ, 0x1a ;  /* 0x0000008e030e7811 */ /* 0x040fe400078fd0ff */
[----:B------:R-:W-:Y:S02]  /*01e0*/  LEA.HI R18, R3, 0x1e, RZ, 0x1a ;  /* 0x0000001e03127811 */ /* 0x000fe400078fd0ff */
[----:B------:R-:W-:Y:S02]  /*01f0*/  IADD3 R12, P1, R31, R6, RZ ;  /* 0x000000061f0c7210 */ /* 0x000fe40007f3e0ff */
[-C--:B------:R-:W-:Y:S01]  /*0200*/  LEA.HI.X.SX32 R11, R5, R4.reuse, 0x1, P0 ;  /* 0x00000004050b7211 */ /* 0x080fe200000f0eff */
[----:B------:R-:W-:Y:S01]  /*0210*/  IMAD R19, R14, R9, RZ ;  /* 0x000000090e137224 */ /* 0x000fe200078e02ff */
[----:B------:R0:W3:Y:S01]  /*0220*/  LDG.E.U8 R5, desc[UR40][R16.64] ;  /* 0x0000002810057981 */ /* 0x0000e2000c1e1100 */
[----:B------:R-:W-:-:S02]  /*0230*/  LEA.HI.X.SX32 R13, R31, R4, 0x1, P1 ;  /* 0x000000041f0d7211 */ /* 0x000fc400008f0eff */
[----:B------:R-:W-:Y:S01]  /*0240*/  IADD3 R14, P0, R15, R6, RZ ;  /* 0x000000060f0e7210 */ /* 0x000fe20007f1e0ff */
[----:B------:R-:W4:Y:S01]  /*0250*/  LDG.E.U8 R7, desc[UR40][R10.64] ;  /* 0x000000280a077981 */ /* 0x000f22000c1e1100 */
[C---:B------:R-:W-:Y:S01]  /*0260*/  LEA.HI R22, R3.reuse, 0x9e, RZ, 0x1a ;  /* 0x0000009e03167811 */ /* 0x040fe200078fd0ff */
[-C--:B0-----:R-:W-:Y:S01]  /*0270*/  IMAD R17, R18, R9.reuse, RZ ;  /* 0x0000000912117224 */ /* 0x081fe200078e02ff */
[----:B------:R-:W-:Y:S01]  /*0280*/  LEA.HI R18, R3, 0x2e, RZ, 0x1a ;  /* 0x0000002e03127811 */ /* 0x000fe200078fd0ff */
[----:B------:R0:W5:Y:S01]  /*0290*/  LDG.E.U8 R8, desc[UR40][R12.64] ;  /* 0x000000280c087981 */ /* 0x000162000c1e1100 */
[----:B------:R-:W-:Y:S01]  /*02a0*/  LEA.HI.X.SX32 R15, R15, R4, 0x1, P0 ;  /* 0x000000040f0f7211 */ /* 0x000fe200000f0eff */
[-C--:B------:R-:W-:Y:S01]  /*02b0*/  IMAD R23, R22, R9.reuse, RZ ;  /* 0x0000000916177224 */ /* 0x080fe200078e02ff */
[----:B------:R-:W-:Y:S02]  /*02c0*/  LEA.HI R26, R3, 0xae, RZ, 0x1a ;  /* 0x000000ae031a7811 */ /* 0x000fe400078fd0ff */
[-C--:B------:R-:W-:Y:S01]  /*02d0*/  IADD3 R20, P1, R19, R6.reuse, RZ ;  /* 0x0000000613147210 */ /* 0x080fe20007f3e0ff */
[----:B------:R1:W3:Y:S01]  /*02e0*/  LDG.E.U8 R11, desc[UR40][R14.64] ;  /* 0x000000280e0b7981 */ /* 0x0002e2000c1e1100 */
[----:B------:R-:W-:Y:S01]  /*02f0*/  IADD3 R16, P0, R17, R6, RZ ;  /* 0x0000000611107210 */ /* 0x000fe20007f1e0ff */
[-C--:B0-----:R-:W-:Y:S01]  /*0300*/  IMAD R13, R18, R9.reuse, RZ ;  /* 0x00000009120d7224 */ /* 0x081fe200078e02ff */
[-C--:B------:R-:W-:Y:S01]  /*0310*/  LEA.HI.X.SX32 R21, R19, R4.reuse, 0x1, P1 ;  /* 0x0000000413157211 */ /* 0x080fe200008f0eff */
[----:B------:R-:W-:Y:S01]  /*0320*/  IMAD R25, R26, R9, RZ ;  /* 0x000000091a197224 */ /* 0x000fe200078e02ff */
[----:B------:R-:W-:-:S02]  /*0330*/  LEA.HI.X.SX32 R17, R17, R4, 0x1, P0 ;  /* 0x0000000411117211 */ /* 0x000fc400000f0eff */
[----:B------:R-:W-:Y:S01]  /*0340*/  LEA.HI R24, R3, 0x3e, RZ, 0x1a ;  /* 0x0000003e03187811 */ /* 0x000fe200078fd0ff */
[----:B------:R-:W3:Y:S01]  /*0350*/  LDG.E.U8 R10, desc[UR40][R20.64] ;  /* 0x00000028140a7981 */ /* 0x000ee2000c1e1100 */
[-C--:B------:R-:W-:Y:S02]  /*0360*/  IADD3 R22, P1, R23, R6.reuse, RZ ;  /* 0x0000000617167210 */ /* 0x080fe40007f3e0ff */
[----:B------:R-:W-:Y:S01]  /*0370*/  IADD3 R18, P0, R13, R6, RZ ;  /* 0x000000060d127210 */ /* 0x000fe20007f1e0ff */
[----:B------:R0:W3:Y:S01]  /*0380*/  LDG.E.U8 R12, desc[UR40][R16.64] ;  /* 0x00000028100c7981 */ /* 0x0000e2000c1e1100 */
[----:B------:R-:W-:Y:S01]  /*0390*/  LEA.HI R26, R3, 0xbe, RZ, 0x1a ;  /* 0x000000be031a7811 */ /* 0x000fe200078fd0ff */
[----:B------:R-:W-:Y:S01]  /*03a0*/  IMAD R27, R24, R9, RZ ;  /* 0x00000009181b7224 */ /* 0x000fe200078e02ff */
[-C--:B------:R-:W-:Y:S02]  /*03b0*/  LEA.HI.X.SX32 R23, R23, R4.reuse, 0x1, P1 ;  /* 0x0000000417177211 */ /* 0x080fe400008f0eff */
[----:B------:R-:W-:-:S02]  /*03c0*/  LEA.HI.X.SX32 R19, R13, R4, 0x1, P0 ;  /* 0x000000040d137211 */ /* 0x000fc400000f0eff */
[-C--:B------:R-:W-:Y:S01]  /*03d0*/  IADD3 R24, P1, R25, R6.reuse, RZ ;  /* 0x0000000619187210 */ /* 0x080fe20007f3e0ff */
[----:B------:R2:W3:Y:S01]  /*03e0*/  LDG.E.U8 R13, desc[UR40][R22.64] ;  /* 0x00000028160d7981 */ /* 0x0004e2000c1e1100 */
[C---:B-1----:R-:W-:Y:S01]  /*03f0*/  LEA.HI R14, R3.reuse, 0x4e, RZ, 0x1a ;  /* 0x0000004e030e7811 */ /* 0x042fe200078fd0ff */
[-C--:B0-----:R-:W-:Y:S01]  /*0400*/  IMAD R17, R26, R9.reuse, RZ ;  /* 0x000000091a117224 */ /* 0x081fe200078e02ff */
[----:B------:R-:W-:Y:S01]  /*0410*/  LEA.HI R16, R3, 0xce, RZ, 0x1a ;  /* 0x000000ce03107811 */ /* 0x000fe200078fd0ff */
[----:B------:R0:W3:Y:S01]  /*0420*/  LDG.E.U8 R15, desc[UR40][R18.64] ;  /* 0x00000028120f7981 */ /* 0x0000e2000c1e1100 */
[----:B------:R-:W-:Y:S02]  /*0430*/  IADD3 R20, P0, R27, R6, RZ ;  /* 0x000000061b147210 */ /* 0x000fe40007f1e0ff */
[----:B------:R-:W-:Y:S02]  /*0440*/  LEA.HI.X.SX32 R25, R25, R4, 0x1, P1 ;  /* 0x0000000419197211 */ /* 0x000fe400008f0eff */
[----:B------:R-:W-:Y:S01]  /*0450*/  IADD3 R26, P1, R17, R6, RZ ;  /* 0x00000006111a7210 */ /* 0x000fe20007f3e0ff */
[-C--:B--2---:R-:W-:Y:S01]  /*0460*/  IMAD R23, R14, R9.reuse, RZ ;  /* 0x000000090e177224 */ /* 0x084fe200078e02ff */
[----:B------:R-:W-:Y:S01]  /*0470*/  LEA.HI.X.SX32 R21, R27, R4, 0x1, P0 ;  /* 0x000000041b157211 */ /* 0x000fe200000f0eff */
[----:B------:R1:W2:Y:S01]  /*0480*/  LDG.E.U8 R14, desc[UR40][R24.64] ;  /* 0x00000028180e7981 */ /* 0x0002a2000c1e1100 */
[----:B0-----:R-:W-:Y:S01]  /*0490*/  IMAD R19, R16, R9, RZ ;  /* 0x0000000910137224 */ /* 0x001fe200078e02ff */
[----:B------:R-:W-:-:S02]  /*04a0*/  LEA.HI R18, R3, 0x5e, RZ, 0x1a ;  /* 0x0000005e03127811 */ /* 0x000fc400078fd0ff */
[----:B------:R-:W-:Y:S02]  /*04b0*/  LEA.HI.X.SX32 R27, R17, R4, 0x1, P1 ;  /* 0x00000004111b7211 */ /* 0x000fe400008f0eff */
[-C--:B------:R-:W-:Y:S01]  /*04c0*/  IADD3 R22, P0, R23, R6.reuse, RZ ;  /* 0x0000000617167210 */ /* 0x080fe20007f1e0ff */
[----:B------:R0:W2:Y:S01]  /*04d0*/  LDG.E.U8 R17, desc[UR40][R20.64] ;  /* 0x0000002814117981 */ /* 0x0000a2000c1e1100 */
[----:B------:R-:W-:Y:S01]  /*04e0*/  IADD3 R28, P1, R19, R6, RZ ;  /* 0x00000006131c7210 */ /* 0x000fe20007f3e0ff */
[----:B-1----:R-:W-:Y:S01]  /*04f0*/  IMAD R25, R18, R9, RZ ;  /* 0x0000000912197224 */ /* 0x002fe200078e02ff */
[C---:B------:R-:W-:Y:S01]  /*0500*/  LEA.HI R30, R3.reuse, 0x6e, RZ, 0x1a ;  /* 0x0000006e031e7811 */ /* 0x040fe200078fd0ff */
[----:B------:R1:W2:Y:S01]  /*0510*/  LDG.E.U8 R16, desc[UR40][R26.64] ;  /* 0x000000281a107981 */ /* 0x0002a2000c1e1100 */
[----:B------:R-:W-:Y:S02]  /*0520*/  LEA.HI R32, R3, 0xde, RZ, 0x1a ;  /* 0x000000de03207811 */ /* 0x000fe400078fd0ff */
[----:B------:R-:W-:-:S02]  /*0530*/  LEA.HI.X.SX32 R23, R23, R4, 0x1, P0 ;  /* 0x0000000417177211 */ /* 0x000fc400000f0eff */
[----:B------:R-:W-:Y:S02]  /*0540*/  LEA.HI.X.SX32 R29, R19, R4, 0x1, P1 ;  /* 0x00000004131d7211 */ /* 0x000fe400008f0eff */
[----:B------:R-:W-:Y:S02]  /*0550*/  IADD3 R24, P0, R25, R6, RZ ;  /* 0x0000000619187210 */ /* 0x000fe40007f1e0ff */
[----:B0-----:R-:W-:Y:S01]  /*0560*/  LEA.HI R20, R3, 0x7e, RZ, 0x1a ;  /* 0x0000007e03147811 */ /* 0x001fe200078fd0ff */
[-C--:B-1----:R-:W-:Y:S01]  /*0570*/  IMAD R27, R30, R9.reuse, RZ ;  /* 0x000000091e1b7224 */ /* 0x082fe200078e02ff */
[----:B------:R0:W2:Y:S01]  /*0580*/  LDG.E.U8 R18, desc[UR40][R28.64] ;  /* 0x000000281c127981 */ /* 0x0000a2000c1e1100 */
[----:B------:R-:W-:Y:S01]  /*0590*/  IMAD R33, R32, R9, RZ ;  /* 0x0000000920217224 */ /* 0x000fe200078e02ff */
[----:B------:R-:W-:Y:S02]  /*05a0*/  LEA.HI.X.SX32 R25, R25, R4, 0x1, P0 ;  /* 0x0000000419197211 */ /* 0x000fe400000f0eff */
[----:B------:R-:W-:Y:S01]  /*05b0*/  LEA.HI R32, R3, 0xee, RZ, 0x1a ;  /* 0x000000ee03207811 */ /* 0x000fe200078fd0ff */
[----:B------:R1:W2:Y:S01]  /*05c0*/  LDG.E.U8 R19, desc[UR40][R22.64] ;  /* 0x0000002816137981 */ /* 0x0002a2000c1e1100 */
[----:B------:R-:W-:-:S02]  /*05d0*/  IADD3 R26, P0, R27, R6, RZ ;  /* 0x000000061b1a7210 */ /* 0x000fc40007f1e0ff */
[----:B------:R-:W-:Y:S01]  /*05e0*/  IADD3 R34, P1, R33, R6, RZ ;  /* 0x0000000621227210 */ /* 0x000fe20007f3e0ff */
[----:B------:R-:W-:Y:S02]  /*05f0*/  IMAD R31, R9, 0x2, R31 ;  /* 0x00000002091f7824 */ /* 0x000fe400078e021f */
[-C--:B0-----:R-:W-:Y:S01]  /*0600*/  IMAD R29, R20, R9.reuse, RZ ;  /* 0x00000009141d7224 */ /* 0x081fe200078e02ff */
[-C--:B------:R-:W-:Y:S01]  /*0610*/  LEA.HI.X.SX32 R27, R27, R4.reuse, 0x1, P0 ;  /* 0x000000041b1b7211 */ /* 0x080fe200000f0eff */
[----:B------:R0:W2:Y:S01]  /*0620*/  LDG.E.U8 R21, desc[UR40][R24.64] ;  /* 0x0000002818157981 */ /* 0x0000a2000c1e1100 */
[----:B------:R-:W-:Y:S01]  /*0630*/  LEA.HI.X.SX32 R35, R33, R4, 0x1, P1 ;  /* 0x0000000421237211 */ /* 0x000fe200008f0eff */
[----:B-1----:R-:W-:Y:S01]  /*0640*/  IMAD R23, R32, R9, RZ ;  /* 0x0000000920177224 */ /* 0x002fe200078e02ff */
[----:B------:R-:W-:-:S03]  /*0650*/  IADD3 R28, P0, R29, R6, RZ ;  /* 0x000000061d1c7210 */ /* 0x000fc60007f1e0ff */
[----:B------:R1:W2:Y:S01]  /*0660*/  LDG.E.U8 R20, desc[UR40][R34.64] ;  /* 0x0000002822147981 */ /* 0x0002a2000c1e1100 */
[----:B------:R-:W-:Y:S01]  /*0670*/  LEA.HI.X.SX32 R29, R29, R4, 0x1, P0 ;  /* 0x000000041d1d7211 */ /* 0x000fe200000f0eff */
[----:B0-----:R-:W-:Y:S01]  /*0680*/  IMAD R25, R9, 0x2, R31 ;  /* 0x0000000209197824 */ /* 0x001fe200078e021f */
[----:B------:R-:W-:-:S03]  /*0690*/  IADD3 R36, P1, R23, R6, RZ ;  /* 0x0000000617247210 */ /* 0x000fc60007f3e0ff */
[----:B------:R-:W2:Y:S01]  /*06a0*/  LDG.E.U8 R28, desc[UR40][R28.64] ;  /* 0x000000281c1c7981 */ /* 0x000ea2000c1e1100 */
[----:B------:R-:W-:Y:S01]  /*06b0*/  IADD3 R30, P0, R31, R6, RZ ;  /* 0x000000061f1e7210 */ /* 0x000fe20007f1e0ff */
[----:B-1----:R-:W-:Y:S01]  /*06c0*/  IMAD R35, R9, 0x2, R25 ;  /* 0x0000000209237824 */ /* 0x002fe200078e0219 */
[-C--:B------:R-:W-:Y:S02]  /*06d0*/  LEA.HI.X.SX32 R37, R23, R4.reuse, 0x1, P1 ;  /* 0x0000000417257211 */ /* 0x080fe400008f0eff */
[----:B------:R-:W-:Y:S01]  /*06e0*/  LEA.HI.X.SX32 R31, R31, R4, 0x1, P0 ;  /* 0x000000041f1f7211 */ /* 0x000fe200000f0eff */
[----:B------:R0:W2:Y:S01]  /*06f0*/  LDG.E.U8 R23, desc[UR40][R26.64] ;  /* 0x000000281a177981 */ /* 0x0000a2000c1e1100 */
[----:B------:R-:W-:-:S03]  /*0700*/  IADD3 R32, P0, R25, R6, RZ ;  /* 0x0000000619207210 */ /* 0x000fc60007f1e0ff */
[----:B------:R1:W2:Y:S01]  /*0710*/  LDG.E.U8 R22, desc[UR40][R36.64] ;  /* 0x0000002824167981 */ /* 0x0002a2000c1e1100 */
[----:B------:R-:W-:-:S03]  /*0720*/  LEA.HI.X.SX32 R33, R25, R4, 0x1, P0 ;  /* 0x0000000419217211 */ /* 0x000fc600000f0eff */
[----:B------:R1:W3:Y:S01]  /*0730*/  LDG.E.U8 R24, desc[UR40][R30.64] ;  /* 0x000000281e187981 */ /* 0x0002e2000c1e1100 */
[----:B0-----:R-:W-:Y:S01]  /*0740*/  IMAD R27, R9, 0x2, R35 ;  /* 0x00000002091b7824 */ /* 0x001fe200078e0223 */
[----:B------:R-:W-:Y:S02]  /*0750*/  IADD3 R34, P0, R35, R6, RZ ;  /* 0x0000000623227210 */ /* 0x000fe40007f1e0ff */
[----:B------:R0:W2:Y:S01]  /*0760*/  LDG.E.U8 R25, desc[UR40][R32.64] ;  /* 0x0000002820197981 */ /* 0x0000a2000c1e1100 */
[----:B------:R-:W-:Y:S01]  /*0770*/  IMAD R39, R9, 0x2, R27 ;  /* 0x0000000209277824 */ /* 0x000fe200078e021b */
[----:B------:R-:W-:Y:S02]  /*0780*/  LEA.HI.X.SX32 R35, R35, R4, 0x1, P0 ;  /* 0x0000000423237211 */ /* 0x000fe400000f0eff */
[-C--:B-1----:R-:W-:Y:S01]  /*0790*/  IADD3 R36, P0, R27, R6.reuse, RZ ;  /* 0x000000061b247210 */ /* 0x082fe20007f1e0ff */
[----:B------:R-:W-:Y:S01]  /*07a0*/  IMAD R41, R9, 0x4, R39 ;  /* 0x0000000409297824 */ /* 0x000fe200078e0227 */
[----:B------:R-:W-:Y:S01]  /*07b0*/  IADD3 R38, P1, R39, R6, RZ ;  /* 0x0000000627267210 */ /* 0x000fe20007f3e0ff */
[----:B------:R1:W2:Y:S01]  /*07c0*/  LDG.E.U8 R26, desc[UR40][R34.64] ;  /* 0x00000028221a7981 */ /* 0x0002a2000c1e1100 */
[----:B------:R-:W-:Y:S01]  /*07d0*/  LEA.HI.X.SX32 R37, R27, R4, 0x1, P0 ;  /* 0x000000041b257211 */ /* 0x000fe200000f0eff */
[----:B------:R-:W-:Y:S01]  /*07e0*/  IMAD R31, R9, 0x2, R41 ;  /* 0x00000002091f7824 */ /* 0x000fe200078e0229 */
[----:B------:R-:W-:-:S03]  /*07f0*/  IADD3 R40, P0, R41, R6, RZ ;  /* 0x0000000629287210 */ /* 0x000fc60007f1e0ff */
[----:B0-----:R-:W-:Y:S01]  /*0800*/  IMAD R33, R9, 0x2, R31 ;  /* 0x0000000209217824 */ /* 0x001fe200078e021f */
[----:B------:R-:W-:Y:S01]  /*0810*/  LEA.HI.X.SX32 R41, R41, R4, 0x1, P0 ;  /* 0x0000000429297211 */ /* 0x000fe200000f0eff */
[----:B------:R0:W2:Y:S01]  /*0820*/  LDG.E.U8 R27, desc[UR40][R36.64] ;  /* 0x00000028241b7981 */ /* 0x0000a2000c1e1100 */
[----:B------:R-:W-:Y:S01]  /*0830*/  IADD3 R42, P0, R31, R6, RZ ;  /* 0x000000061f2a7210 */ /* 0x000fe20007f1e0ff */
[----:B------:R-:W-:Y:S01]  /*0840*/  IMAD R47, R9, 0x2, R33 ;  /* 0x00000002092f7824 */ /* 0x000fe200078e0221 */
[-C--:B------:R-:W-:Y:S01]  /*0850*/  LEA.HI.X.SX32 R39, R39, R4.reuse, 0x1, P1 ;  /* 0x0000000427277211 */ /* 0x080fe200008f0eff */
[----:B------:R-:W2:Y:S01]  /*0860*/  LDG.E.U8 R30, desc[UR40][R40.64] ;  /* 0x00000028281e7981 */ /* 0x000ea2000c1e1100 */
[----:B------:R-:W-:Y:S01]  /*0870*/  LEA.HI.X.SX32 R43, R31, R4, 0x1, P0 ;  /* 0x000000041f2b7211 */ /* 0x000fe200000f0eff */
[----:B-1----:R-:W-:Y:S01]  /*0880*/  IMAD R35, R9, 0x2, R47 ;  /* 0x0000000209237824 */ /* 0x002fe200078e022f */
[----:B------:R-:W-:Y:S01]  /*0890*/  IADD3 R44, P0, R33, R6, RZ ;  /* 0x00000006212c7210 */ /* 0x000fe20007f1e0ff */
[----:B------:R1:W2:Y:S02]  /*08a0*/  LDG.E.U8 R29, desc[UR40][R38.64] ;  /* 0x00000028261d7981 */ /* 0x0002a4000c1e1100 */
[----:B0-----:R-:W-:Y:S01]  /*08b0*/  IMAD R37, R9, 0x2, R35 ;  /* 0x0000000209257824 */ /* 0x001fe200078e0223 */
[----:B------:R-:W-:Y:S01]  /*08c0*/  LEA.HI.X.SX32 R45, R33, R4, 0x1, P0 ;  /* 0x00000004212d7211 */ /* 0x000fe200000f0eff */
[----:B------:R0:W2:Y:S01]  /*08d0*/  LDG.E.U8 R31, desc[UR40][R42.64] ;  /* 0x000000282a1f7981 */ /* 0x0000a2000c1e1100 */
[----:B------:R-:W-:-:S02]  /*08e0*/  IADD3 R48, P0, R35, R6, RZ ;  /* 0x0000000623307210 */ /* 0x000fc40007f1e0ff */
[----:B------:R-:W-:Y:S01]  /*08f0*/  IADD3 R46, P1, R47, R6, RZ ;  /* 0x000000062f2e7210 */ /* 0x000fe20007f3e0ff */
[----:B------:R0:W2:Y:S01]  /*0900*/  LDG.E.U8 R32, desc[UR40][R44.64] ;  /* 0x000000282c207981 */ /* 0x0000a2000c1e1100 */
[----:B------:R-:W-:Y:S01]  /*0910*/  LEA.HI.X.SX32 R49, R35, R4, 0x1, P0 ;  /* 0x0000000423317211 */ /* 0x000fe200000f0eff */
[----:B------:R-:W-:Y:S01]  /*0920*/  IMAD R35, R9, 0x2, R37 ;  /* 0x0000000209237824 */ /* 0x000fe200078e0225 */
[----:B-1----:R-:W-:Y:S02]  /*0930*/  IADD3 R38, P0, R37, R6, RZ ;  /* 0x0000000625267210 */ /* 0x002fe40007f1e0ff */
[-C--:B------:R-:W-:Y:S01]  /*0940*/  LEA.HI.X.SX32 R47, R47, R4.reuse, 0x1, P1 ;  /* 0x000000042f2f7211 */ /* 0x080fe200008f0eff */
[----:B------:R-:W2:Y:S01]  /*0950*/  LDG.E.U8 R34, desc[UR40][R48.64] ;  /* 0x0000002830227981 */ /* 0x000ea2000c1e1100 */
[----:B------:R-:W-:Y:S01]  /*0960*/  LEA.HI.X.SX32 R39, R37, R4, 0x1, P0 ;  /* 0x0000000425277211 */ /* 0x000fe200000f0eff */
[----:B------:R-:W-:Y:S01]  /*0970*/  IMAD R37, R9, 0x4, R35 ;  /* 0x0000000409257824 */ /* 0x000fe200078e0223 */
[----:B------:R-:W-:Y:S01]  /*0980*/  IADD3 R40, P0, R35, R6, RZ ;  /* 0x0000000623287210 */ /* 0x000fe20007f1e0ff */
[----:B------:R1:W2:Y:S02]  /*0990*/  LDG.E.U8 R33, desc[UR40][R46.64] ;  /* 0x000000282e217981 */ /* 0x0002a4000c1e1100 */
[----:B------:R-:W-:Y:S01]  /*09a0*/  IMAD R51, R9, 0x2, R37 ;  /* 0x0000000209337824 */ /* 0x000fe200078e0225 */
[----:B------:R-:W-:-:S02]  /*09b0*/  LEA.HI.X.SX32 R41, R35, R4, 0x1, P0 ;  /* 0x0000000423297211 */ /* 0x000fc400000f0eff */
[-C--:B0-----:R-:W-:Y:S01]  /*09c0*/  IADD3 R42, P1, R37, R6.reuse, RZ ;  /* 0x00000006252a7210 */ /* 0x081fe20007f3e0ff */
[----:B------:R-:W2:Y:S01]  /*09d0*/  LDG.E.U8 R35, desc[UR40][R38.64] ;  /* 0x0000002826237981 */ /* 0x000ea2000c1e1100 */
[----:B------:R-:W-:Y:S01]  /*09e0*/  IADD3 R44, P0, R51, R6, RZ ;  /* 0x00000006332c7210 */ /* 0x000fe20007f1e0ff */
[----:B-1----:R-:W-:-:S03]  /*09f0*/  IMAD R47, R9, 0x2, R51 ;  /* 0x00000002092f7824 */ /* 0x002fc600078e0233 */
[----:B------:R-:W-:Y:S01]  /*0a00*/  LEA.HI.X.SX32 R45, R51, R4, 0x1, P0 ;  /* 0x00000004332d7211 */ /* 0x000fe200000f0eff */
[----:B------:R-:W2:Y:S01]  /*0a10*/  LDG.E.U8 R36, desc[UR40][R40.64] ;  /* 0x0000002828247981 */ /* 0x000ea2000c1e1100 */
[----:B------:R-:W-:Y:S01]  /*0a20*/  IMAD R49, R9, 0x2, R47 ;  /* 0x0000000209317824 */ /* 0x000fe200078e022f */
[----:B------:R-:W-:Y:S02]  /*0a30*/  IADD3 R46, P0, R47, R6, RZ ;  /* 0x000000062f2e7210 */ /* 0x000fe40007f1e0ff */
[----:B------:R-:W2:Y:S01]  /*0a40*/  LDG.E.U8 R38, desc[UR40][R44.64] ;  /* 0x000000282c267981 */ /* 0x000ea2000c1e1100 */
[----:B------:R-:W-:Y:S01]  /*0a50*/  IMAD R51, R9, 0x2, R49 ;  /* 0x0000000209337824 */ /* 0x000fe200078e0231 */
[-C--:B------:R-:W-:Y:S02]  /*0a60*/  LEA.HI.X.SX32 R43, R37, R4.reuse, 0x1, P1 ;  /* 0x00000004252b7211 */ /* 0x080fe400008f0eff */
[----:B------:R-:W-:Y:S01]  /*0a70*/  LEA.HI.X.SX32 R47, R47, R4, 0x1, P0 ;  /* 0x000000042f2f7211 */ /* 0x000fe200000f0eff */
[----:B------:R-:W-:Y:S01]  /*0a80*/  IMAD R53, R9, 0x2, R51 ;  /* 0x0000000209357824 */ /* 0x000fe200078e0233 */
[C---:B------:R-:W-:Y:S01]  /*0a90*/  IADD3 R48, P0, R49.reuse, R6, RZ ;  /* 0x0000000631307210 */ /* 0x040fe20007f1e0ff */
[----:B------:R0:W2:Y:S03]  /*0aa0*/  LDG.E.U8 R37, desc[UR40][R42.64] ;  /* 0x000000282a257981 */ /* 0x0000a6000c1e1100 */
[----:B------:R-:W-:Y:S01]  /*0ab0*/  LEA.HI.X.SX32 R49, R49, R4, 0x1, P0 ;  /* 0x0000000431317211 */ /* 0x000fe200000f0eff */
[----:B------:R1:W2:Y:S01]  /*0ac0*/  LDG.E.U8 R39, desc[UR40][R46.64] ;  /* 0x000000282e277981 */ /* 0x0002a2000c1e1100 */
[----:B------:R-:W-:-:S02]  /*0ad0*/  IADD3 R52, P0, R53, R6, RZ ;  /* 0x0000000635347210 */ /* 0x000fc40007f1e0ff */
[----:B------:R-:W-:Y:S01]  /*0ae0*/  IADD3 R50, P1, R51, R6, RZ ;  /* 0x0000000633327210 */ /* 0x000fe20007f3e0ff */
[----:B------:R1:W2:Y:S01]  /*0af0*/  LDG.E.U8 R40, desc[UR40][R48.64] ;  /* 0x0000002830287981 */ /* 0x0002a2000c1e1100 */
[----:B0-----:R-:W-:Y:S01]  /*0b00*/  IMAD R43, R9, 0x2, R53 ;  /* 0x00000002092b7824 */ /* 0x001fe200078e0235 */
[----:B------:R-:W-:-:S03]  /*0b10*/  LEA.HI.X.SX32 R53, R53, R4, 0x1, P0 ;  /* 0x0000000435357211 */ /* 0x000fc600000f0eff */
[----:B------:R-:W-:Y:S01]  /*0b20*/  IMAD R45, R9, 0x4, R43 ;  /* 0x00000004092d7824 */ /* 0x000fe200078e022b */
[----:B------:R-:W-:Y:S01]  /*0b30*/  IADD3 R54, P0, R43, R6, RZ ;  /* 0x000000062b367210 */ /* 0x000fe20007f1e0ff */
[----:B------:R-:W2:Y:S02]  /*0b40*/  LDG.E.U8 R42, desc[UR40][R52.64] ;  /* 0x00000028342a7981 */ /* 0x000ea4000c1e1100 */
[----:B------:R-:W-:Y:S01]  /*0b50*/  IMAD R59, R9, 0x2, R45 ;  /* 0x00000002093b7824 */ /* 0x000fe200078e022d */
[----:B------:R-:W-:Y:S02]  /*0b60*/  LEA.HI.X.SX32 R55, R43, R4, 0x1, P0 ;  /* 0x000000042b377211 */ /* 0x000fe400000f0eff */
[----:B------:R-:W-:Y:S01]  /*0b70*/  IADD3 R56, P0, R45, R6, RZ ;  /* 0x000000062d387210 */ /* 0x000fe20007f1e0ff */
[----:B-1----:R-:W-:Y:S01]  /*0b80*/  IMAD R47, R9, 0x2, R59 ;  /* 0x00000002092f7824 */ /* 0x002fe200078e023b */
[-C--:B------:R-:W-:Y:S01]  /*0b90*/  LEA.HI.X.SX32 R51, R51, R4.reuse, 0x1, P1 ;  /* 0x0000000433337211 */ /* 0x080fe200008f0eff */
[----:B------:R-:W2:Y:S01]  /*0ba0*/  LDG.E.U8 R43, desc[UR40][R54.64] ;  /* 0x00000028362b7981 */ /* 0x000ea2000c1e1100 */
[----:B------:R-:W-:Y:S01]  /*0bb0*/  LEA.HI.X.SX32 R57, R45, R4, 0x1, P0 ;  /* 0x000000042d397211 */ /* 0x000fe200000f0eff */
[----:B------:R-:W-:Y:S01]  /*0bc0*/  IMAD R49, R9, 0x2, R47 ;  /* 0x0000000209317824 */ /* 0x000fe200078e022f */
[C---:B------:R-:W-:Y:S01]  /*0bd0*/  IADD3 R60, P0, R47.reuse, R6, RZ ;  /* 0x000000062f3c7210 */ /* 0x040fe20007f1e0ff */
[----:B------:R0:W2:Y:S03]  /*0be0*/  LDG.E.U8 R41, desc[UR40][R50.64] ;  /* 0x0000002832297981 */ /* 0x0000a6000c1e1100 */
[----:B------:R-:W-:Y:S01]  /*0bf0*/  LEA.HI.X.SX32 R61, R47, R4, 0x1, P0 ;  /* 0x000000042f3d7211 */ /* 0x000fe200000f0eff */
[----:B------:R-:W-:Y:S01]  /*0c00*/  IMAD R47, R9, 0x2, R49 ;  /* 0x00000002092f7824 */ /* 0x000fe200078e0231 */
[-C--:B------:R-:W-:Y:S01]  /*0c10*/  IADD3 R58, P1, R59, R6.reuse, RZ ;  /* 0x000000063b3a7210 */ /* 0x080fe20007f3e0ff */
[----:B------:R1:W2:Y:S01]  /*0c20*/  LDG.E.U8 R44, desc[UR40][R56.64] ;  /* 0x00000028382c7981 */ /* 0x0002a2000c1e1100 */
[----:B0-----:R-:W-:-:S03]  /*0c30*/  IADD3 R50, P0, R49, R6, RZ ;  /* 0x0000000631327210 */ /* 0x001fc60007f1e0ff */
[----:B------:R-:W2:Y:S01]  /*0c40*/  LDG.E.U8 R46, desc[UR40][R60.64] ;  /* 0x000000283c2e7981 */ /* 0x000ea2000c1e1100 */
[-C--:B------:R-:W-:Y:S01]  /*0c50*/  LEA.HI.X.SX32 R51, R49, R4.reuse, 0x1, P0 ;  /* 0x0000000431337211 */ /* 0x080fe200000f0eff */
[----:B------:R-:W-:Y:S01]  /*0c60*/  IMAD R49, R9, 0x2, R47 ;  /* 0x0000000209317824 */ /* 0x000fe200078e022f */
[----:B------:R-:W-:-:S03]  /*0c70*/  LEA.HI.X.SX32 R59, R59, R4, 0x1, P1 ;  /* 0x000000043b3b7211 */ /* 0x000fc600008f0eff */
[----:B------:R-:W-:Y:S01]  /*0c80*/  IMAD R63, R9, 0x2, R49 ;  /* 0x00000002093f7824 */ /* 0x000fe200078e0231 */
[C---:B------:R-:W-:Y:S01]  /*0c90*/  IADD3 R52, P0, R47.reuse, R6, RZ ;  /* 0x000000062f347210 */ /* 0x040fe20007f1e0ff */
[----:B------:R0:W2:Y:S03]  /*0ca0*/  LDG.E.U8 R45, desc[UR40][R58.64] ;  /* 0x000000283a2d7981 */ /* 0x0000a6000c1e1100 */
[----:B------:R-:W-:Y:S02]  /*0cb0*/  LEA.HI.X.SX32 R53, R47, R4, 0x1, P0 ;  /* 0x000000042f357211 */ /* 0x000fe400000f0eff */
[-C--:B-1----:R-:W-:Y:S01]  /*0cc0*/  IADD3 R56, P0, R63, R6.reuse, RZ ;  /* 0x000000063f387210 */ /* 0x082fe20007f1e0ff */
[----:B------:R-:W2:Y:S01]  /*0cd0*/  LDG.E.U8 R47, desc[UR40][R50.64] ;  /* 0x00000028322f7981 */ /* 0x000ea2000c1e1100 */
[----:B0-----:R-:W-:Y:S01]  /*0ce0*/  IMAD R59, R9, 0x4, R63 ;  /* 0x00000004093b7824 */ /* 0x001fe200078e023f */
[----:B------:R-:W-:-:S02]  /*0cf0*/  IADD3 R54, P1, R49, R6, RZ ;  /* 0x0000000631367210 */ /* 0x000fc40007f3e0ff */
[----:B------:R-:W2:Y:S01]  /*0d00*/  LDG.E.U8 R48, desc[UR40][R52.64] ;  /* 0x0000002834307981 */ /* 0x000ea2000c1e1100 */
[----:B------:R-:W-:Y:S01]  /*0d10*/  IMAD R61, R9, 0x2, R59 ;  /* 0x00000002093d7824 */ /* 0x000fe200078e023b */
[----:B------:R-:W-:Y:S02]  /*0d20*/  LEA.HI.X.SX32 R57, R63, R4, 0x1, P0 ;  /* 0x000000043f397211 */ /* 0x000fe400000f0eff */
[----:B------:R-:W-:Y:S01]  /*0d30*/  IADD3 R58, P0, R59, R6, RZ ;  /* 0x000000063b3a7210 */ /* 0x000fe20007f1e0ff */
[----:B------:R-:W-:Y:S01]  /*0d40*/  IMAD R63, R9, 0x2, R61 ;  /* 0x00000002093f7824 */ /* 0x000fe200078e023d */
[-C--:B------:R-:W-:Y:S01]  /*0d50*/  LEA.HI.X.SX32 R55, R49, R4.reuse, 0x1, P1 ;  /* 0x0000000431377211 */ /* 0x080fe200008f0eff */
[----:B------:R-:W2:Y:S01]  /*0d60*/  LDG.E.U8 R50, desc[UR40][R56.64] ;  /* 0x0000002838327981 */ /* 0x000ea2000c1e1100 */
        /* <DEDUP_REMOVED lines=69> */
[----:B----4-:R-:W-:Y:S01]  /*11c0*/  IMAD R73, R9, 0x2, R71 ;  /* 0x0000000209497824 */ /* 0x010fe200078e0247 */
[C---:B------:R-:W-:Y:S01]  /*11d0*/  IADD3 R84, P0, R71.reuse, R6, RZ ;  /* 0x0000000647547210 */ /* 0x040fe20007f1e0ff */
[----:B------:R0:W4:Y:S03]  /*11e0*/  LDG.E.U8 R65, desc[UR40][R74.64] ;  /* 0x000000284a417981 */ /* 0x000126000c1e1100 */
[----:B------:R-:W-:Y:S01]  /*11f0*/  LEA.HI.X.SX32 R85, R71, R4, 0x1, P0 ;  /* 0x0000000447557211 */ /* 0x000fe200000f0eff */
[----:B------:R-:W-:Y:S01]  /*1200*/  IMAD R71, R9, 0x4, R73 ;  /* 0x0000000409477824 */ /* 0x000fe200078e0249 */
[-C--:B------:R-:W-:Y:S01]  /*1210*/  IADD3 R82, P1, R83, R6.reuse, RZ ;  /* 0x0000000653527210 */ /* 0x080fe20007f3e0ff */
[----:B------:R1:W4:Y:S01]  /*1220*/  LDG.E.U8 R68, desc[UR40][R80.64] ;  /* 0x0000002850447981 */ /* 0x000322000c1e1100 */
[----:B0-----:R-:W-:-:S03]  /*1230*/  IADD3 R74, P0, R73, R6, RZ ;  /* 0x00000006494a7210 */ /* 0x001fc60007f1e0ff */
[----:B------:R-:W4:Y:S01]  /*1240*/  LDG.E.U8 R70, desc[UR40][R84.64] ;  /* 0x0000002854467981 */ /* 0x000f22000c1e1100 */
[-C--:B------:R-:W-:Y:S01]  /*1250*/  LEA.HI.X.SX32 R75, R73, R4.reuse, 0x1, P0 ;  /* 0x00000004494b7211 */ /* 0x080fe200000f0eff */
[----:B------:R-:W-:Y:S01]  /*1260*/  IMAD R73, R9, 0x2, R71 ;  /* 0x0000000209497824 */ /* 0x000fe200078e0247 */
[----:B------:R-:W-:-:S03]  /*1270*/  LEA.HI.X.SX32 R83, R83, R4, 0x1, P1 ;  /* 0x0000000453537211 */ /* 0x000fc600008f0eff */
[----:B------:R-:W-:Y:S01]  /*1280*/  IMAD R87, R9, 0x2, R73 ;  /* 0x0000000209577824 */ /* 0x000fe200078e0249 */
[C---:B------:R-:W-:Y:S01]  /*1290*/  IADD3 R76, P0, R71.reuse, R6, RZ ;  /* 0x00000006474c7210 */ /* 0x040fe20007f1e0ff */
[----:B------:R0:W4:Y:S03]  /*12a0*/  LDG.E.U8 R69, desc[UR40][R82.64] ;  /* 0x0000002852457981 */ /* 0x000126000c1e1100 */
[----:B------:R-:W-:Y:S02]  /*12b0*/  LEA.HI.X.SX32 R77, R71, R4, 0x1, P0 ;  /* 0x00000004474d7211 */ /* 0x000fe400000f0eff */
[-C--:B-1----:R-:W-:Y:S01]  /*12c0*/  IADD3 R80, P0, R87, R6.reuse, RZ ;  /* 0x0000000657507210 */ /* 0x082fe20007f1e0ff */
[----:B------:R-:W4:Y:S01]  /*12d0*/  LDG.E.U8 R71, desc[UR40][R74.64] ;  /* 0x000000284a477981 */ /* 0x000f22000c1e1100 */
[----:B0-----:R-:W-:Y:S01]  /*12e0*/  IMAD R83, R9, 0x2, R87 ;  /* 0x0000000209537824 */ /* 0x001fe200078e0257 */
[----:B------:R-:W-:-:S02]  /*12f0*/  IADD3 R78, P1, R73, R6, RZ ;  /* 0x00000006494e7210 */ /* 0x000fc40007f3e0ff */
[----:B------:R-:W4:Y:S01]  /*1300*/  LDG.E.U8 R72, desc[UR40][R76.64] ;  /* 0x000000284c487981 */ /* 0x000f22000c1e1100 */
[----:B------:R-:W-:Y:S01]  /*1310*/  IMAD R85, R9, 0x2, R83 ;  /* 0x0000000209557824 */ /* 0x000fe200078e0253 */
[----:B------:R-:W-:Y:S02]  /*1320*/  LEA.HI.X.SX32 R81, R87, R4, 0x1, P0 ;  /* 0x0000000457517211 */ /* 0x000fe400000f0eff */
[----:B------:R-:W-:Y:S01]  /*1330*/  IADD3 R82, P0, R83, R6, RZ ;  /* 0x0000000653527210 */ /* 0x000fe20007f1e0ff */
[----:B------:R-:W-:Y:S01]  /*1340*/  IMAD R87, R9, 0x2, R85 ;  /* 0x0000000209577824 */ /* 0x000fe200078e0255 */
[-C--:B------:R-:W-:Y:S01]  /*1350*/  LEA.HI.X.SX32 R79, R73, R4.reuse, 0x1, P1 ;  /* 0x00000004494f7211 */ /* 0x080fe200008f0eff */
[----:B------:R-:W4:Y:S01]  /*1360*/  LDG.E.U8 R74, desc[UR40][R80.64] ;  /* 0x00000028504a7981 */ /* 0x000f22000c1e1100 */
[----:B------:R-:W-:Y:S01]  /*1370*/  LEA.HI.X.SX32 R83, R83, R4, 0x1, P0 ;  /* 0x0000000453537211 */ /* 0x000fe200000f0eff */
[----:B------:R-:W-:Y:S01]  /*1380*/  IMAD R89, R9, 0x2, R87 ;  /* 0x0000000209597824 */ /* 0x000fe200078e0257 */
[C---:B------:R-:W-:Y:S01]  /*1390*/  IADD3 R84, P0, R85.reuse, R6, RZ ;  /* 0x0000000655547210 */ /* 0x040fe20007f1e0ff */
[----:B------:R0:W4:Y:S03]  /*13a0*/  LDG.E.U8 R73, desc[UR40][R78.64] ;  /* 0x000000284e497981 */ /* 0x000126000c1e1100 */
[----:B------:R-:W-:Y:S01]  /*13b0*/  LEA.HI.X.SX32 R85, R85, R4, 0x1, P0 ;  /* 0x0000000455557211 */ /* 0x000fe200000f0eff */
[----:B------:R1:W4:Y:S01]  /*13c0*/  LDG.E.U8 R75, desc[UR40][R82.64] ;  /* 0x00000028524b7981 */ /* 0x000322000c1e1100 */
[----:B------:R-:W-:-:S02]  /*13d0*/  IADD3 R88, P0, R89, R6, RZ ;  /* 0x0000000659587210 */ /* 0x000fc40007f1e0ff */
[----:B------:R-:W-:Y:S01]  /*13e0*/  IADD3 R86, P1, R87, R6, RZ ;  /* 0x0000000657567210 */ /* 0x000fe20007f3e0ff */
[----:B------:R5:W4:Y:S01]  /*13f0*/  LDG.E.U8 R76, desc[UR40][R84.64] ;  /* 0x00000028544c7981 */ /* 0x000b22000c1e1100 */
[----:B0-----:R-:W-:Y:S01]  /*1400*/  IMAD R79, R9, 0x4, R89 ;  /* 0x00000004094f7824 */ /* 0x001fe200078e0259 */
[----:B------:R-:W-:-:S03]  /*1410*/  LEA.HI.X.SX32 R89, R89, R4, 0x1, P0 ;  /* 0x0000000459597211 */ /* 0x000fc600000f0eff */
[----:B------:R-:W-:Y:S01]  /*1420*/  IMAD R81, R9, 0x2, R79 ;  /* 0x0000000209517824 */ /* 0x000fe200078e024f */
[----:B------:R-:W-:Y:S01]  /*1430*/  IADD3 R90, P0, R79, R6, RZ ;  /* 0x000000064f5a7210 */ /* 0x000fe20007f1e0ff */
[----:B------:R-:W4:Y:S02]  /*1440*/  LDG.E.U8 R78, desc[UR40][R88.64] ;  /* 0x00000028584e7981 */ /* 0x000f24000c1e1100 */
[----:B------:R-:W-:Y:S01]  /*1450*/  IMAD R95, R9, 0x2, R81 ;  /* 0x00000002095f7824 */ /* 0x000fe200078e0251 */
[----:B------:R-:W-:Y:S02]  /*1460*/  LEA.HI.X.SX32 R91, R79, R4, 0x1, P0 ;  /* 0x000000044f5b7211 */ /* 0x000fe400000f0eff */
[----:B------:R-:W-:Y:S01]  /*1470*/  IADD3 R92, P0, R81, R6, RZ ;  /* 0x00000006515c7210 */ /* 0x000fe20007f1e0ff */
[----:B-1----:R-:W-:Y:S01]  /*1480*/  IMAD R83, R9, 0x2, R95 ;  /* 0x0000000209537824 */ /* 0x002fe200078e025f */
[-C--:B------:R-:W-:Y:S01]  /*1490*/  LEA.HI.X.SX32 R87, R87, R4.reuse, 0x1, P1 ;  /* 0x0000000457577211 */ /* 0x080fe200008f0eff */
[----:B------:R-:W4:Y:S01]  /*14a0*/  LDG.E.U8 R79, desc[UR40][R90.64] ;  /* 0x000000285a4f7981 */ /* 0x000f22000c1e1100 */
[----:B------:R-:W-:Y:S01]  /*14b0*/  LEA.HI.X.SX32 R93, R81, R4, 0x1, P0 ;  /* 0x00000004515d7211 */ /* 0x000fe200000f0eff */
[----:B-----5:R-:W-:Y:S01]  /*14c0*/  IMAD R85, R9, 0x2, R83 ;  /* 0x0000000209557824 */ /* 0x020fe200078e0253 */
[C---:B------:R-:W-:Y:S01]  /*14d0*/  IADD3 R96, P0, R83.reuse, R6, RZ ;  /* 0x0000000653607210 */ /* 0x040fe20007f1e0ff */
[----:B------:R0:W5:Y:S03]  /*14e0*/  LDG.E.U8 R77, desc[UR40][R86.64] ;  /* 0x00000028564d7981 */ /* 0x000166000c1e1100 */
[----:B------:R-:W-:Y:S01]  /*14f0*/  LEA.HI.X.SX32 R97, R83, R4, 0x1, P0 ;  /* 0x0000000453617211 */ /* 0x000fe200000f0eff */
[----:B------:R-:W-:Y:S01]  /*1500*/  IMAD R83, R9, 0x2, R85 ;  /* 0x0000000209537824 */ /* 0x000fe200078e0255 */
[-C--:B------:R-:W-:Y:S01]  /*1510*/  IADD3 R94, P1, R95, R6.reuse, RZ ;  /* 0x000000065f5e7210 */ /* 0x080fe20007f3e0ff */
[----:B------:R1:W5:Y:S01]  /*1520*/  LDG.E.U8 R80, desc[UR40][R92.64] ;  /* 0x000000285c507981 */ /* 0x000362000c1e1100 */
[----:B0-----:R-:W-:-:S03]  /*1530*/  IADD3 R86, P0, R85, R6, RZ ;  /* 0x0000000655567210 */ /* 0x001fc60007f1e0ff */
[----:B------:R-:W5:Y:S01]  /*1540*/  LDG.E.U8 R82, desc[UR40][R96.64] ;  /* 0x0000002860527981 */ /* 0x000f62000c1e1100 */
[-C--:B------:R-:W-:Y:S01]  /*1550*/  LEA.HI.X.SX32 R87, R85, R4.reuse, 0x1, P0 ;  /* 0x0000000455577211 */ /* 0x080fe200000f0eff */
[----:B------:R-:W-:Y:S01]  /*1560*/  IMAD R85, R9, 0x2, R83 ;  /* 0x0000000209557824 */ /* 0x000fe200078e0253 */
[----:B------:R-:W-:Y:S02]  /*1570*/  LEA.HI.X.SX32 R95, R95, R4, 0x1, P1 ;  /* 0x000000045f5f7211 */ /* 0x000fe400008f0eff */
[----:B------:R-:W-:Y:S01]  /*1580*/  IADD3 R88, P0, R83, R6, RZ ;  /* 0x0000000653587210 */ /* 0x000fe20007f1e0ff */
[----:B------:R-:W-:Y:S02]  /*1590*/  IMAD R99, R9, 0x4, R85 ;  /* 0x0000000409637824 */ /* 0x000fe400078e0255 */
[----:B------:R0:W5:Y:S01]  /*15a0*/  LDG.E.U8 R81, desc[UR40][R94.64] ;  /* 0x000000285e517981 */ /* 0x000162000c1e1100 */
[----:B------:R-:W-:Y:S02]  /*15b0*/  LEA.HI.X.SX32 R89, R83, R4, 0x1, P0 ;  /* 0x0000000453597211 */ /* 0x000fe400000f0eff */
[----:B-1----:R-:W-:Y:S01]  /*15c0*/  IADD3 R92, P0, R99, R6, RZ ;  /* 0x00000006635c7210 */ /* 0x002fe20007f1e0ff */
[----:B------:R-:W5:Y:S01]  /*15d0*/  LDG.E.U8 R83, desc[UR40][R86.64] ;  /* 0x0000002856537981 */ /* 0x000f62000c1e1100 */
[----:B0-----:R-:W-:-:S02]  /*15e0*/  IMAD R95, R9, 0x2, R99 ;  /* 0x00000002095f7824 */ /* 0x001fc400078e0263 */
[----:B------:R-:W-:Y:S01]  /*15f0*/  LEA.HI.X.SX32 R93, R99, R4, 0x1, P0 ;  /* 0x00000004635d7211 */ /* 0x000fe200000f0eff */
[----:B------:R0:W5:Y:S01]  /*1600*/  LDG.E.U8 R84, desc[UR40][R88.64] ;  /* 0x0000002858547981 */ /* 0x000162000c1e1100 */
[----:B------:R-:W-:Y:S01]  /*1610*/  IMAD R97, R9, 0x2, R95 ;  /* 0x0000000209617824 */ /* 0x000fe200078e025f */
[----:B------:R-:W-:Y:S02]  /*1620*/  IADD3 R94, P0, R95, R6, RZ ;  /* 0x000000065f5e7210 */ /* 0x000fe40007f1e0ff */
[----:B------:R1:W5:Y:S01]  /*1630*/  LDG.E.U8 R86, desc[UR40][R92.64] ;  /* 0x000000285c567981 */ /* 0x000362000c1e1100 */
[----:B------:R-:W-:Y:S01]  /*1640*/  IMAD R99, R9, 0x2, R97 ;  /* 0x0000000209637824 */ /* 0x000fe200078e0261 */
[----:B------:R-:W-:Y:S02]  /*1650*/  LEA.HI.X.SX32 R95, R95, R4, 0x1, P0 ;  /* 0x000000045f5f7211 */ /* 0x000fe400000f0eff */
[-C--:B------:R-:W-:Y:S01]  /*1660*/  IADD3 R96, P0, R97, R6.reuse, RZ ;  /* 0x0000000661607210 */ /* 0x080fe20007f1e0ff */
[----:B------:R-:W-:Y:S01]  /*1670*/  IMAD R101, R9, 0x2, R99 ;  /* 0x0000000209657824 */ /* 0x000fe200078e0263 */
[----:B------:R-:W-:Y:S01]  /*1680*/  IADD3 R90, P1, R85, R6, RZ ;  /* 0x00000006555a7210 */ /* 0x000fe20007f3e0ff */
[----:B------:R3:W5:Y:S01]  /*1690*/  LDG.E.U8 R87, desc[UR40][R94.64] ;  /* 0x000000285e577981 */ /* 0x000762000c1e1100 */
[----:B------:R-:W-:Y:S01]  /*16a0*/  LEA.HI.X.SX32 R97, R97, R4, 0x1, P0 ;  /* 0x0000000461617211 */ /* 0x000fe200000f0eff */
[----:B------:R-:W-:Y:S01]  /*16b0*/  IMAD R103, R9, 0x2, R101 ;  /* 0x0000000209677824 */ /* 0x000fe200078e0265 */
[----:B0-----:R-:W-:-:S04]  /*16c0*/  IADD3 R88, P0, R101, R6, RZ ;  /* 0x0000000665587210 */ /* 0x001fc80007f1e0ff */
[----:B------:R-:W-:Y:S01]  /*16d0*/  LEA.HI.X.SX32 R89, R101, R4, 0x1, P0 ;  /* 0x0000000465597211 */ /* 0x000fe200000f0eff */
[----:B------:R-:W-:Y:S01]  /*16e0*/  IMAD R101, R9, 0x2, R103 ;  /* 0x0000000209657824 */ /* 0x000fe200078e0267 */
[----:B-1----:R-:W-:Y:S02]  /*16f0*/  IADD3 R92, P0, R103, R6, RZ ;  /* 0x00000006675c7210 */ /* 0x002fe40007f1e0ff */
[----:B------:R-:W-:Y:S01]  /*1700*/  LEA.HI.X.SX32 R91, R85, R4, 0x1, P1 ;  /* 0x00000004555b7211 */ /* 0x000fe200008f0eff */
[----:B------:R-:W5:Y:S01]  /*1710*/  LDG.E.U8 R104, desc[UR40][R88.64] ;  /* 0x0000002858687981 */ /* 0x000f62000c1e1100 */
[----:B------:R-:W-:Y:S02]  /*1720*/  IADD3 R98, P1, R99, R6, RZ ;  /* 0x0000000663627210 */ /* 0x000fe40007f3e0ff */
[-C--:B------:R-:W-:Y:S01]  /*1730*/  LEA.HI.X.SX32 R93, R103, R4.reuse, 0x1, P0 ;  /* 0x00000004675d7211 */ /* 0x080fe200000f0eff */
[----:B------:R-:W-:Y:S01]  /*1740*/  IMAD R103, R9, 0x4, R101 ;  /* 0x0000000409677824 */ /* 0x000fe200078e0265 */
[----:B------:R-:W-:Y:S01]  /*1750*/  LEA.HI.X.SX32 R99, R99, R4, 0x1, P1 ;  /* 0x0000000463637211 */ /* 0x000fe200008f0eff */
[----:B------:R-:W5:Y:S01]  /*1760*/  LDG.E.U8 R85, desc[UR40][R90.64] ;  /* 0x000000285a557981 */ /* 0x000f62000c1e1100 */
[-C--:B---3--:R-:W-:Y:S01]  /*1770*/  IADD3 R94, P0, R101, R6.reuse, RZ ;  /* 0x00000006655e7210 */ /* 0x088fe20007f1e0ff */
[----:B------:R-:W-:Y:S01]  /*1780*/  IMAD R107, R9, 0x2, R103 ;  /* 0x00000002096b7824 */ /* 0x000fe200078e0267 */
[----:B------:R-:W-:Y:S01]  /*1790*/  IADD3 R100, P1, R103, R6, RZ ;  /* 0x0000000667647210 */ /* 0x000fe20007f3e0ff */
[----:B------:R-:W3:Y:S01]  /*17a0*/  LDG.E.U8 R105, desc[UR40][R92.64] ;  /* 0x000000285c697981 */ /* 0x000ee2000c1e1100 */
[----:B------:R-:W-:-:S03]  /*17b0*/  LEA.HI.X.SX32 R95, R101, R4, 0x1, P0 ;  /* 0x00000004655f7211 */ /* 0x000fc600000f0eff */
[----:B------:R0:W3:Y:S04]  /*17c0*/  LDG.E.U8 R90, desc[UR40][R96.64] ;  /* 0x00000028605a7981 */ /* 0x0000e8000c1e1100 */
[----:B------:R1:W3:Y:S01]  /*17d0*/  LDG.E.U8 R91, desc[UR40][R98.64] ;  /* 0x00000028625b7981 */ /* 0x0002e2000c1e1100 */
[----:B------:R-:W-:-:S03]  /*17e0*/  LEA.HI.X.SX32 R101, R103, R4, 0x1, P1 ;  /* 0x0000000467657211 */ /* 0x000fc600008f0eff */
[----:B------:R1:W3:Y:S01]  /*17f0*/  LDG.E.U8 R106, desc[UR40][R94.64] ;  /* 0x000000285e6a7981 */ /* 0x0002e2000c1e1100 */
[----:B0-----:R-:W-:Y:S01]  /*1800*/  IADD3 R96, P0, R107, R6, RZ ;  /* 0x000000066b607210 */ /* 0x001fe20007f1e0ff */
[----:B-1----:R-:W-:-:S03]  /*1810*/  IMAD R99, R9, 0x2, R107 ;  /* 0x0000000209637824 */ /* 0x002fc600078e026b */
[----:B------:R-:W-:Y:S02]  /*1820*/  LEA.HI.X.SX32 R97, R107, R4, 0x1, P0 ;  /* 0x000000046b617211 */ /* 0x000fe400000f0eff */
[----:B------:R0:W3:Y:S01]  /*1830*/  LDG.E.U8 R107, desc[UR40][R100.64] ;  /* 0x00000028646b7981 */ /* 0x0000e2000c1e1100 */
[----:B------:R-:W-:Y:S01]  /*1840*/  IMAD R103, R9, 0x2, R99 ;  /* 0x0000000209677824 */ /* 0x000fe200078e0263 */
[C---:B------:R-:W-:Y:S02]  /*1850*/  IADD3 R88, P0, R99.reuse, R6, RZ ;  /* 0x0000000663587210 */ /* 0x040fe40007f1e0ff */
[----:B------:R1:W3:Y:S02]  /*1860*/  LDG.E.U8 R108, desc[UR40][R96.64] ;  /* 0x00000028606c7981 */ /* 0x0002e4000c1e1100 */
[----:B------:R-:W-:Y:S01]  /*1870*/  LEA.HI.X.SX32 R89, R99, R4, 0x1, P0 ;  /* 0x0000000463597211 */ /* 0x000fe200000f0eff */
[----:B------:R-:W-:Y:S01]  /*1880*/  IMAD R99, R9, 0x2, R103 ;  /* 0x0000000209637824 */ /* 0x000fe200078e0267 */
[----:B------:R-:W-:-:S03]  /*1890*/  IADD3 R110, P0, R103, R6, RZ ;  /* 0x00000006676e7210 */ /* 0x000fc60007f1e0ff */
[----:B------:R-:W-:Y:S01]  /*18a0*/  IMAD R113, R9, 0x2, R99 ;  /* 0x0000000209717824 */ /* 0x000fe200078e0263 */
[----:B------:R-:W-:Y:S01]  /*18b0*/  IADD3 R92, P1, R99, R6, RZ ;  /* 0x00000006635c7210 */ /* 0x000fe20007f3e0ff */
[----:B------:R1:W3:Y:S01]  /*18c0*/  LDG.E.U8 R109, desc[UR40][R88.64] ;  /* 0x00000028586d7981 */ /* 0x0002e2000c1e1100 */
[-C--:B------:R-:W-:Y:S02]  /*18d0*/  LEA.HI.X.SX32 R111, R103, R4.reuse, 0x1, P0 ;  /* 0x00000004676f7211 */ /* 0x080fe400000f0eff */
[----:B------:R-:W-:Y:S01]  /*18e0*/  LEA.HI.X.SX32 R93, R99, R4, 0x1, P1 ;  /* 0x00000004635d7211 */ /* 0x000fe200008f0eff */
[----:B------:R-:W-:Y:S01]  /*18f0*/  IMAD R99, R9, 0x2, R113 ;  /* 0x0000000209637824 */ /* 0x000fe200078e0271 */
[C---:B------:R-:W-:Y:S01]  /*1900*/  IADD3 R94, P0, R113.reuse, R6, RZ ;  /* 0x00000006715e7210 */ /* 0x040fe20007f1e0ff */
[----:B------:R-:W3:Y:S03]  /*1910*/  LDG.E.U8 R110, desc[UR40][R110.64] ;  /* 0x000000286e6e7981 */ /* 0x000ee6000c1e1100 */
[----:B------:R-:W-:Y:S01]  /*1920*/  LEA.HI.X.SX32 R95, R113, R4, 0x1, P0 ;  /* 0x00000004715f7211 */ /* 0x000fe200000f0eff */
[----:B0-----:R-:W-:Y:S01]  /*1930*/  IMAD R101, R9, 0x4, R99 ;  /* 0x0000000409657824 */ /* 0x001fe200078e0263 */
[C---:B-1----:R-:W-:Y:S01]  /*1940*/  IADD3 R96, P0, R99.reuse, R6, RZ ;  /* 0x0000000663607210 */ /* 0x042fe20007f1e0ff */
[----:B------:R0:W3:Y:S03]  /*1950*/  LDG.E.U8 R112, desc[UR40][R92.64] ;  /* 0x000000285c707981 */ /* 0x0000e6000c1e1100 */
[----:B------:R-:W-:Y:S01]  /*1960*/  LEA.HI.X.SX32 R97, R99, R4, 0x1, P0 ;  /* 0x0000000463617211 */ /* 0x000fe200000f0eff */
[----:B------:R-:W-:Y:S01]  /*1970*/  IMAD R99, R9, 0x2, R101 ;  /* 0x0000000209637824 */ /* 0x000fe200078e0265 */
[----:B------:R-:W-:Y:S01]  /*1980*/  IADD3 R88, P0, R101, R6, RZ ;  /* 0x0000000665587210 */ /* 0x000fe20007f1e0ff */
[----:B------:R1:W3:Y:S02]  /*1990*/  LDG.E.U8 R114, desc[UR40][R94.64] ;  /* 0x000000285e727981 */ /* 0x0002e4000c1e1100 */
[----:B------:R-:W-:Y:S01]  /*19a0*/  IMAD R103, R9, 0x2, R99 ;  /* 0x0000000209677824 */ /* 0x000fe200078e0263 */
[----:B------:R-:W-:Y:S01]  /*19b0*/  LEA.HI.X.SX32 R89, R101, R4, 0x1, P0 ;  /* 0x0000000465597211 */ /* 0x000fe200000f0eff */
[----:B------:R1:W3:Y:S02]  /*19c0*/  LDG.E.U8 R115, desc[UR40][R96.64] ;  /* 0x0000002860737981 */ /* 0x0002e4000c1e1100 */
[----:B0-----:R-:W-:Y:S01]  /*19d0*/  IMAD R93, R9, 0x2, R103 ;  /* 0x00000002095d7824 */ /* 0x001fe200078e0267 */
[-C--:B------:R-:W-:Y:S01]  /*19e0*/  IADD3 R100, P0, R103, R6.reuse, RZ ;  /* 0x0000000667647210 */ /* 0x080fe20007f1e0ff */
[----:B------:R0:W3:Y:S02]  /*19f0*/  LDG.E.U8 R116, desc[UR40][R88.64] ;  /* 0x0000002858747981 */ /* 0x0000e4000c1e1100 */
[----:B-1----:R-:W-:Y:S01]  /*1a00*/  IMAD R95, R9, 0x2, R93 ;  /* 0x00000002095f7824 */ /* 0x002fe200078e025d */
[----:B------:R-:W-:-:S02]  /*1a10*/  IADD3 R98, P1, R99, R6, RZ ;  /* 0x0000000663627210 */ /* 0x000fc40007f3e0ff */
[----:B------:R-:W-:Y:S01]  /*1a20*/  LEA.HI.X.SX32 R101, R103, R4, 0x1, P0 ;  /* 0x0000000467657211 */ /* 0x000fe200000f0eff */
[----:B------:R-:W-:Y:S01]  /*1a30*/  IMAD R103, R9, 0x2, R95 ;  /* 0x0000000209677824 */ /* 0x000fe200078e025f */
[----:B------:R-:W-:Y:S02]  /*1a40*/  IADD3 R92, P0, R93, R6, RZ ;  /* 0x000000065d5c7210 */ /* 0x000fe40007f1e0ff */
[-C--:B------:R-:W-:Y:S01]  /*1a50*/  LEA.HI.X.SX32 R99, R99, R4.reuse, 0x1, P1 ;  /* 0x0000000463637211 */ /* 0x080fe200008f0eff */
[----:B------:R-:W-:Y:S01]  /*1a60*/  IMAD R111, R9, 0x2, R103 ;  /* 0x00000002096f7824 */ /* 0x000fe200078e0267 */
[----:B------:R-:W-:Y:S01]  /*1a70*/  LEA.HI.X.SX32 R93, R93, R4, 0x1, P0 ;  /* 0x000000045d5d7211 */ /* 0x000fe200000f0eff */
[----:B------:R-:W3:Y:S01]  /*1a80*/  LDG.E.U8 R118, desc[UR40][R100.64] ;  /* 0x0000002864767981 */ /* 0x000ee2000c1e1100 */
[----:B------:R-:W-:-:S03]  /*1a90*/  IADD3 R94, P0, R95, R6, RZ ;  /* 0x000000065f5e7210 */ /* 0x000fc60007f1e0ff */
[----:B------:R1:W3:Y:S01]  /*1aa0*/  LDG.E.U8 R117, desc[UR40][R98.64] ;  /* 0x0000002862757981 */ /* 0x0002e2000c1e1100 */
[----:B------:R-:W-:Y:S02]  /*1ab0*/  LEA.HI.X.SX32 R95, R95, R4, 0x1, P0 ;  /* 0x000000045f5f7211 */ /* 0x000fe400000f0eff */
[-C--:B------:R-:W-:Y:S01]  /*1ac0*/  IADD3 R96, P1, R103, R6.reuse, RZ ;  /* 0x0000000667607210 */ /* 0x080fe20007f3e0ff */
[----:B------:R1:W3:Y:S01]  /*1ad0*/  LDG.E.U8 R119, desc[UR40][R92.64] ;  /* 0x000000285c777981 */ /* 0x0002e2000c1e1100 */
[----:B0-----:R-:W-:Y:S01]  /*1ae0*/  IADD3 R88, P0, R111, R6, RZ ;  /* 0x000000066f587210 */ /* 0x001fe20007f1e0ff */
[----:B-1----:R-:W-:Y:S01]  /*1af0*/  IMAD R99, R9, 0x4, R111 ;  /* 0x0000000409637824 */ /* 0x002fe200078e026f */
[-C--:B------:R-:W-:Y:S01]  /*1b00*/  LEA.HI.X.SX32 R97, R103, R4.reuse, 0x1, P1 ;  /* 0x0000000467617211 */ /* 0x080fe200008f0eff */
[----:B------:R-:W3:Y:S02]  /*1b10*/  LDG.E.U8 R120, desc[UR40][R94.64] ;  /* 0x000000285e787981 */ /* 0x000ee4000c1e1100 */
[----:B------:R-:W-:Y:S01]  /*1b20*/  IMAD R101, R9, 0x2, R99 ;  /* 0x0000000209657824 */ /* 0x000fe200078e0263 */
[----:B------:R-:W-:Y:S01]  /*1b30*/  LEA.HI.X.SX32 R89, R111, R4, 0x1, P0 ;  /* 0x000000046f597211 */ /* 0x000fe200000f0eff */
[----:B------:R0:W3:Y:S01]  /*1b40*/  LDG.E.U8 R121, desc[UR40][R96.64] ;  /* 0x0000002860797981 */ /* 0x0000e2000c1e1100 */
[----:B------:R-:W-:Y:S01]  /*1b50*/  IADD3 R98, P0, R99, R6, RZ ;  /* 0x0000000663627210 */ /* 0x000fe20007f1e0ff */
[----:B------:R-:W-:-:S02]  /*1b60*/  IMAD R103, R9, 0x2, R101 ;  /* 0x0000000209677824 */ /* 0x000fc400078e0265 */
[----:B------:R1:W3:Y:S01]  /*1b70*/  LDG.E.U8 R122, desc[UR40][R88.64] ;  /* 0x00000028587a7981 */ /* 0x0002e2000c1e1100 */
[----:B------:R-:W-:Y:S01]  /*1b80*/  LEA.HI.X.SX32 R99, R99, R4, 0x1, P0 ;  /* 0x0000000463637211 */ /* 0x000fe200000f0eff */
[----:B------:R-:W-:Y:S01]  /*1b90*/  IMAD R111, R9, 0x2, R103 ;  /* 0x00000002096f7824 */ /* 0x000fe200078e0267 */
[-C--:B------:R-:W-:Y:S02]  /*1ba0*/  IADD3 R92, P0, R101, R6.reuse, RZ ;  /* 0x00000006655c7210 */ /* 0x080fe40007f1e0ff */
[----:B------:R-:W-:Y:S01]  /*1bb0*/  IADD3 R100, P1, R103, R6, RZ ;  /* 0x0000000667647210 */ /* 0x000fe20007f3e0ff */
[----:B0-----:R-:W-:Y:S01]  /*1bc0*/  IMAD R97, R9, 0x2, R111 ;  /* 0x0000000209617824 */ /* 0x001fe200078e026f */
[----:B------:R-:W-:Y:S01]  /*1bd0*/  LEA.HI.X.SX32 R93, R101, R4, 0x1, P0 ;  /* 0x00000004655d7211 */ /* 0x000fe200000f0eff */
[----:B------:R-:W3:Y:S01]  /*1be0*/  LDG.E.U8 R123, desc[UR40][R98.64] ;  /* 0x00000028627b7981 */ /* 0x000ee2000c1e1100 */
[----:B------:R-:W-:Y:S02]  /*1bf0*/  IADD3 R94, P0, R111, R6, RZ ;  /* 0x000000066f5e7210 */ /* 0x000fe40007f1e0ff */
[-C--:B------:R-:W-:Y:S01]  /*1c00*/  LEA.HI.X.SX32 R101, R103, R4.reuse, 0x1, P1 ;  /* 0x0000000467657211 */ /* 0x080fe200008f0eff */
[----:B------:R-:W-:Y:S01]  /*1c10*/  IMAD R103, R9, 0x2, R97 ;  /* 0x0000000209677824 */ /* 0x000fe200078e0261 */
[----:B------:R-:W-:Y:S01]  /*1c20*/  LEA.HI.X.SX32 R95, R111, R4, 0x1, P0 ;  /* 0x000000046f5f7211 */ /* 0x000fe200000f0eff */
[----:B------:R0:W3:Y:S01]  /*1c30*/  LDG.E.U8 R124, desc[UR40][R92.64] ;  /* 0x000000285c7c7981 */ /* 0x0000e2000c1e1100 */
[----:B-1----:R-:W-:Y:S01]  /*1c40*/  IADD3 R88, P0, R97, R6, RZ ;  /* 0x0000000661587210 */ /* 0x002fe20007f1e0ff */
[----:B------:R-:W-:-:S02]  /*1c50*/  IMAD R111, R9, 0x2, R103 ;  /* 0x00000002096f7824 */ /* 0x000fc400078e0267 */
[----:B------:R1:W3:Y:S01]  /*1c60*/  LDG.E.U8 R125, desc[UR40][R100.64] ;  /* 0x00000028647d7981 */ /* 0x0002e2000c1e1100 */
[----:B------:R-:W-:Y:S01]  /*1c70*/  LEA.HI.X.SX32 R89, R97, R4, 0x1, P0 ;  /* 0x0000000461597211 */ /* 0x000fe200000f0eff */
[----:B------:R-:W-:Y:S01]  /*1c80*/  IMAD R113, R9, 0x4, R111 ;  /* 0x0000000409717824 */ /* 0x000fe200078e026f */
[C---:B------:R-:W-:Y:S01]  /*1c90*/  IADD3 R96, P0, R103.reuse, R6, RZ ;  /* 0x0000000667607210 */ /* 0x040fe20007f1e0ff */
[----:B------:R1:W3:Y:S03]  /*1ca0*/  LDG.E.U8 R126, desc[UR40][R94.64] ;  /* 0x000000285e7e7981 */ /* 0x0002e6000c1e1100 */
[----:B------:R-:W-:Y:S01]  /*1cb0*/  LEA.HI.X.SX32 R97, R103, R4, 0x1, P0 ;  /* 0x0000000467617211 */ /* 0x000fe200000f0eff */
[----:B------:R1:W3:Y:S01]  /*1cc0*/  LDG.E.U8 R127, desc[UR40][R88.64] ;  /* 0x00000028587f7981 */ /* 0x0002e2000c1e1100 */
[-C--:B0-----:R-:W-:Y:S01]  /*1cd0*/  IADD3 R92, P0, R113, R6.reuse, RZ ;  /* 0x00000006715c7210 */ /* 0x081fe20007f1e0ff */
[----:B-1----:R-:W-:Y:S01]  /*1ce0*/  IMAD R101, R9, 0x2, R113 ;  /* 0x0000000209657824 */ /* 0x002fe200078e0271 */
[----:B------:R-:W-:Y:S01]  /*1cf0*/  IADD3 R98, P1, R111, R6, RZ ;  /* 0x000000066f627210 */ /* 0x000fe20007f3e0ff */
[----:B------:R0:W3:Y:S01]  /*1d00*/  LDG.E.U8 R128, desc[UR40][R96.64] ;  /* 0x0000002860807981 */ /* 0x0000e2000c1e1100 */
[----:B------:R-:W-:Y:S01]  /*1d10*/  LEA.HI.X.SX32 R93, R113, R4, 0x1, P0 ;  /* 0x00000004715d7211 */ /* 0x000fe200000f0eff */
[----:B------:R-:W-:Y:S01]  /*1d20*/  IMAD R95, R9, 0x2, R101 ;  /* 0x00000002095f7824 */ /* 0x000fe200078e0265 */
[----:B------:R-:W-:-:S02]  /*1d30*/  IADD3 R100, P0, R101, R6, RZ ;  /* 0x0000000665647210 */ /* 0x000fc40007f1e0ff */
[-C--:B------:R-:W-:Y:S01]  /*1d40*/  LEA.HI.X.SX32 R99, R111, R4.reuse, 0x1, P1 ;  /* 0x000000046f637211 */ /* 0x080fe200008f0eff */
[----:B------:R-:W-:Y:S01]  /*1d50*/  IMAD R111, R9, 0x2, R95 ;  /* 0x00000002096f7824 */ /* 0x000fe200078e025f */
[----:B------:R-:W-:Y:S01]  /*1d60*/  LEA.HI.X.SX32 R101, R101, R4, 0x1, P0 ;  /* 0x0000000465657211 */ /* 0x000fe200000f0eff */
[----:B------:R1:W3:Y:S01]  /*1d70*/  LDG.E.U8 R130, desc[UR40][R92.64] ;  /* 0x000000285c827981 */ /* 0x0002e2000c1e1100 */
[-C--:B------:R-:W-:Y:S01]  /*1d80*/  IADD3 R102, P0, R95, R6.reuse, RZ ;  /* 0x000000065f667210 */ /* 0x080fe20007f1e0ff */
[----:B------:R-:W-:Y:S01]  /*1d90*/  IMAD R113, R9, 0x2, R111 ;  /* 0x0000000209717824 */ /* 0x000fe200078e026f */
[----:B------:R-:W-:Y:S01]  /*1da0*/  IADD3 R88, P1, R111, R6, RZ ;  /* 0x000000066f587210 */ /* 0x000fe20007f3e0ff */
[----:B------:R-:W3:Y:S01]  /*1db0*/  LDG.E.U8 R129, desc[UR40][R98.64] ;  /* 0x0000002862817981 */ /* 0x000ee2000c1e1100 */
[----:B------:R-:W-:Y:S01]  /*1dc0*/  LEA.HI.X.SX32 R103, R95, R4, 0x1, P0 ;  /* 0x000000045f677211 */ /* 0x000fe200000f0eff */
[----:B------:R-:W-:Y:S01]  /*1dd0*/  IMAD R95, R9, 0x2, R113 ;  /* 0x00000002095f7824 */ /* 0x000fe200078e0271 */
[----:B0-----:R-:W-:Y:S01]  /*1de0*/  IADD3 R96, P0, R113, R6, RZ ;  /* 0x0000000671607210 */ /* 0x001fe20007f1e0ff */
[----:B------:R0:W3:Y:S02]  /*1df0*/  LDG.E.U8 R131, desc[UR40][R100.64] ;  /* 0x0000002864837981 */ /* 0x0000e4000c1e1100 */
[----:B-1----:R-:W-:Y:S01]  /*1e00*/  IMAD R93, R9, 0x2, R95 ;  /* 0x00000002095d7824 */ /* 0x002fe200078e025f */
[-C--:B------:R-:W-:Y:S01]  /*1e10*/  LEA.HI.X.SX32 R97, R113, R4.reuse, 0x1, P0 ;  /* 0x0000000471617211 */ /* 0x080fe200000f0eff */
[----:B------:R-:W3:Y:S01]  /*1e20*/  LDG.E.U8 R132, desc[UR40][R102.64] ;  /* 0x0000002866847981 */ /* 0x000ee2000c1e1100 */
[----:B------:R-:W-:Y:S01]  /*1e30*/  LEA.HI.X.SX32 R89, R111, R4, 0x1, P1 ;  /* 0x000000046f597211 */ /* 0x000fe200008f0eff */
[----:B------:R-:W-:Y:S01]  /*1e40*/  IMAD R111, R9, 0x4, R93 ;  /* 0x00000004096f7824 */ /* 0x000fe200078e025d */
[----:B------:R-:W-:Y:S01]  /*1e50*/  IADD3 R94, P0, R95, R6, RZ ;  /* 0x000000065f5e7210 */ /* 0x000fe20007f1e0ff */
[----:B------:R-:W3:Y:S02]  /*1e60*/  LDG.E.U8 R133, desc[UR40][R96.64] ;  /* 0x0000002860857981 */ /* 0x000ee4000c1e1100 */
[----:B0-----:R-:W-:Y:S01]  /*1e70*/  IMAD R101, R9, 0x2, R111 ;  /* 0x0000000209657824 */ /* 0x001fe200078e026f */
[----:B------:R-:W-:Y:S01]  /*1e80*/  LEA.HI.X.SX32 R95, R95, R4, 0x1, P0 ;  /* 0x000000045f5f7211 */ /* 0x000fe200000f0eff */
[----:B------:R0:W3:Y:S01]  /*1e90*/  LDG.E.U8 R113, desc[UR40][R88.64] ;  /* 0x0000002858717981 */ /* 0x0000e2000c1e1100 */
[----:B------:R-:W-:-:S02]  /*1ea0*/  IADD3 R98, P0, R93, R6, RZ ;  /* 0x000000065d627210 */ /* 0x000fc40007f1e0ff */
[----:B------:R-:W-:Y:S01]  /*1eb0*/  IADD3 R92, P1, R111, R6, RZ ;  /* 0x000000066f5c7210 */ /* 0x000fe20007f3e0ff */
[----:B------:R1:W3:Y:S01]  /*1ec0*/  LDG.E.U8 R134, desc[UR40][R94.64] ;  /* 0x000000285e867981 */ /* 0x0002e2000c1e1100 */
[----:B------:R-:W-:Y:S02]  /*1ed0*/  LEA.HI.X.SX32 R99, R93, R4, 0x1, P0 ;  /* 0x000000045d637211 */ /* 0x000fe400000f0eff */
[----:B------:R-:W-:Y:S01]  /*1ee0*/  IADD3 R100, P0, R101, R6, RZ ;  /* 0x0000000665647210 */ /* 0x000fe20007f1e0ff */
[----:B0-----:R-:W-:-:S03]  /*1ef0*/  IMAD R89, R9, 0x2, R101 ;  /* 0x0000000209597824 */ /* 0x001fc600078e0265 */
[----:B------:R-:W-:Y:S01]  /*1f00*/  LEA.HI.X.SX32 R101, R101, R4, 0x1, P0 ;  /* 0x0000000465657211 */ /* 0x000fe200000f0eff */
[----:B------:R-:W3:Y:S01]  /*1f10*/  LDG.E.U8 R135, desc[UR40][R98.64] ;  /* 0x0000002862877981 */ /* 0x000ee2000c1e1100 */
[----:B------:R-:W-:Y:S01]  /*1f20*/  IMAD R103, R9, 0x2, R89 ;  /* 0x0000000209677824 */ /* 0x000fe200078e0259 */
[C---:B------:R-:W-:Y:S02]  /*1f30*/  IADD3 R96, P0, R89.reuse, R6, RZ ;  /* 0x0000000659607210 */ /* 0x040fe40007f1e0ff */
[----:B------:R-:W3:Y:S02]  /*1f40*/  LDG.E.U8 R137, desc[UR40][R100.64] ;  /* 0x0000002864897981 */ /* 0x000ee4000c1e1100 */
[-C--:B------:R-:W-:Y:S01]  /*1f50*/  LEA.HI.X.SX32 R97, R89, R4.reuse, 0x1, P0 ;  /* 0x0000000459617211 */ /* 0x080fe200000f0eff */
[----:B------:R-:W-:Y:S01]  /*1f60*/  IMAD R89, R9, 0x2, R103 ;  /* 0x0000000209597824 */ /* 0x000fe200078e0267 */
[----:B------:R-:W-:Y:S02]  /*1f70*/  LEA.HI.X.SX32 R93, R111, R4, 0x1, P1 ;  /* 0x000000046f5d7211 */ /* 0x000fe400008f0eff */
[----:B-1----:R-:W-:Y:S01]  /*1f80*/  IADD3 R94, P0, R103, R6, RZ ;  /* 0x00000006675e7210 */ /* 0x002fe20007f1e0ff */
[----:B------:R-:W-:Y:S01]  /*1f90*/  IMAD R111, R9, 0x2, R89 ;  /* 0x00000002096f7824 */ /* 0x000fe200078e0259 */
[----:B------:R-:W3:Y:S02]  /*1fa0*/  LDG.E.U8 R138, desc[UR40][R96.64] ;  /* 0x00000028608a7981 */ /* 0x000ee4000c1e1100 */
[----:B------:R-:W-:-:S02]  /*1fb0*/  LEA.HI.X.SX32 R95, R103, R4, 0x1, P0 ;  /* 0x00000004675f7211 */ /* 0x000fc400000f0eff */
[----:B------:R0:W3:Y:S01]  /*1fc0*/  LDG.E.U8 R136, desc[UR40][R92.64] ;  /* 0x000000285c887981 */ /* 0x0000e2000c1e1100 */
[-C--:B------:R-:W-:Y:S02]  /*1fd0*/  IADD3 R102, P0, R111, R6.reuse, RZ ;  /* 0x000000066f667210 */ /* 0x080fe40007f1e0ff */
[----:B------:R-:W-:Y:S01]  /*1fe0*/  IADD3 R88, P1, R89, R6, RZ ;  /* 0x0000000659587210 */ /* 0x000fe20007f3e0ff */
[----:B------:R-:W3:Y:S01]  /*1ff0*/  LDG.E.U8 R139, desc[UR40][R94.64] ;  /* 0x000000285e8b7981 */ /* 0x000ee2000c1e1100 */
[-C--:B------:R-:W-:Y:S01]  /*2000*/  LEA.HI.X.SX32 R103, R111, R4.reuse, 0x1, P0 ;  /* 0x000000046f677211 */ /* 0x080fe200000f0eff */
[----:B0-----:R-:W-:Y:S01]  /*2010*/  IMAD R93, R9, 0x2, R111 ;  /* 0x00000002095d7824 */ /* 0x001fe200078e026f */
[----:B------:R-:W-:-:S03]  /*2020*/  LEA.HI.X.SX32 R89, R89, R4, 0x1, P1 ;  /* 0x0000000459597211 */ /* 0x000fc600008f0eff */
[----:B------:R-:W3:Y:S01]  /*2030*/  LDG.E.U8 R102, desc[UR40][R102.64] ;  /* 0x0000002866667981 */ /* 0x000ee2000c1e1100 */
[----:B------:R-:W-:Y:S01]  /*2040*/  IMAD R101, R9, 0x4, R93 ;  /* 0x0000000409657824 */ /* 0x000fe200078e025d */
[C---:B------:R-:W-:Y:S02]  /*2050*/  IADD3 R98, P0, R93.reuse, R6, RZ ;  /* 0x000000065d627210 */ /* 0x040fe40007f1e0ff */
[----:B------:R0:W3:Y:S02]  /*2060*/  LDG.E.U8 R140, desc[UR40][R88.64] ;  /* 0x00000028588c7981 */ /* 0x0000e4000c1e1100 */
[----:B------:R-:W-:Y:S01]  /*2070*/  LEA.HI.X.SX32 R99, R93, R4, 0x1, P0 ;  /* 0x000000045d637211 */ /* 0x000fe200000f0eff */
[----:B------:R-:W-:Y:S01]  /*2080*/  IMAD R93, R9, 0x2, R101 ;  /* 0x00000002095d7824 */ /* 0x000fe200078e0265 */
[----:B------:R-:W-:-:S03]  /*2090*/  IADD3 R96, P0, R101, R6, RZ ;  /* 0x0000000665607210 */ /* 0x000fc60007f1e0ff */
[----:B------:R-:W-:Y:S01]  /*20a0*/  IMAD R111, R9, 0x2, R93 ;  /* 0x00000002096f7824 */ /* 0x000fe200078e025d */
[----:B------:R-:W-:Y:S01]  /*20b0*/  LEA.HI.X.SX32 R97, R101, R4, 0x1, P0 ;  /* 0x0000000465617211 */ /* 0x000fe200000f0eff */
[----:B------:R1:W3:Y:S02]  /*20c0*/  LDG.E.U8 R141, desc[UR40][R98.64] ;  /* 0x00000028628d7981 */ /* 0x0002e4000c1e1100 */
[----:B0-----:R-:W-:Y:S01]  /*20d0*/  IMAD R89, R9, 0x2, R111 ;  /* 0x0000000209597824 */ /* 0x001fe200078e026f */
[----:B------:R-:W-:Y:S01]  /*20e0*/  IADD3 R94, P0, R111, R6, RZ ;  /* 0x000000066f5e7210 */ /* 0x000fe20007f1e0ff */
[----:B------:R0:W3:Y:S02]  /*20f0*/  LDG.E.U8 R142, desc[UR40][R96.64] ;  /* 0x00000028608e7981 */ /* 0x0000e4000c1e1100 */
[----:B------:R-:W-:Y:S01]  /*2100*/  IMAD R101, R9, 0x2, R89 ;  /* 0x0000000209657824 */ /* 0x000fe200078e0259 */
[----:B------:R-:W-:Y:S02]  /*2110*/  LEA.HI.X.SX32 R95, R111, R4, 0x1, P0 ;  /* 0x000000046f5f7211 */ /* 0x000fe400000f0eff */
[-C--:B------:R-:W-:Y:S01]  /*2120*/  IADD3 R88, P0, R89, R6.reuse, RZ ;  /* 0x0000000659587210 */ /* 0x080fe20007f1e0ff */
[----:B------:R-:W-:Y:S01]  /*2130*/  IMAD R103, R9, 0x2, R101 ;  /* 0x0000000209677824 */ /* 0x000fe200078e0265 */
[----:B------:R-:W-:Y:S01]  /*2140*/  IADD3 R92, P1, R93, R6, RZ ;  /* 0x000000065d5c7210 */ /* 0x000fe20007f3e0ff */
[----:B------:R-:W3:Y:S01]  /*2150*/  LDG.E.U8 R94, desc[UR40][R94.64] ;  /* 0x000000285e5e7981 */ /* 0x000ee2000c1e1100 */
[----:B------:R-:W-:Y:S01]  /*2160*/  LEA.HI.X.SX32 R89, R89, R4, 0x1, P0 ;  /* 0x0000000459597211 */ /* 0x000fe200000f0eff */
[----:B------:R-:W-:Y:S01]  /*2170*/  IMAD R9, R9, 0x2, R103 ;  /* 0x0000000209097824 */ /* 0x000fe200078e0267 */
[----:B-1----:R-:W-:-:S02]  /*2180*/  IADD3 R98, P0, R101, R6, RZ ;  /* 0x0000000665627210 */ /* 0x002fc40007f1e0ff */
[-C--:B------:R-:W-:Y:S01]  /*2190*/  LEA.HI.X.SX32 R93, R93, R4.reuse, 0x1, P1 ;  /* 0x000000045d5d7211 */ /* 0x080fe200008f0eff */
[----:B------:R-:W3:Y:S01]  /*21a0*/  LDG.E.U8 R88, desc[UR40][R88.64] ;  /* 0x0000002858587981 */ /* 0x000ee2000c1e1100 */
[----:B------:R-:W-:Y:S02]  /*21b0*/  LEA.HI.X.SX32 R99, R101, R4, 0x1, P0 ;  /* 0x0000000465637211 */ /* 0x000fe400000f0eff */
[-C--:B------:R-:W-:Y:S01]  /*21c0*/  IADD3 R100, P1, R103, R6.reuse, RZ ;  /* 0x0000000667647210 */ /* 0x080fe20007f3e0ff */
[----:B------:R-:W3:Y:S01]  /*21d0*/  LDG.E.U8 R92, desc[UR40][R92.64] ;  /* 0x000000285c5c7981 */ /* 0x000ee2000c1e1100 */
[----:B0-----:R-:W-:Y:S02]  /*21e0*/  IADD3 R96, P0, R9, R6, RZ ;  /* 0x0000000609607210 */ /* 0x001fe40007f1e0ff */
[-C--:B------:R-:W-:Y:S01]  /*21f0*/  LEA.HI.X.SX32 R101, R103, R4.reuse, 0x1, P1 ;  /* 0x0000000467657211 */ /* 0x080fe200008f0eff */
[----:B------:R-:W3:Y:S01]  /*2200*/  LDG.E.U8 R98, desc[UR40][R98.64] ;  /* 0x0000002862627981 */ /* 0x000ee2000c1e1100 */
[----:B------:R-:W-:-:S03]  /*2210*/  LEA.HI.X.SX32 R97, R9, R4, 0x1, P0 ;  /* 0x0000000409617211 */ /* 0x000fc600000f0eff */
[----:B------:R-:W3:Y:S04]  /*2220*/  LDG.E.U8 R100, desc[UR40][R100.64] ;  /* 0x0000002864647981 */ /* 0x000ee8000c1e1100 */
[----:B------:R-:W3:Y:S01]  /*2230*/  LDG.E.U8 R96, desc[UR40][R96.64] ;  /* 0x0000002860607981 */ /* 0x000ee2000c1e1100 */
[----:B------:R-:W0:Y:S01]  /*2240*/  S2UR UR4, SR_CgaCtaId ;  /* 0x00000000000479c3 */ /* 0x000e220000008800 */
[----:B------:R-:W-:Y:S01]  /*2250*/  LOP3.LUT R4, R3, 0x7, RZ, 0xc0, !PT ;  /* 0x0000000703047812 */ /* 0x000fe200078ec0ff */
[----:B------:R-:W-:Y:S01]  /*2260*/  UMOV UR43, 0x400 ;  /* 0x00000400002b7882 */ /* 0x000fe20000000000 */
[----:B------:R-:W-:-:S03]  /*2270*/  IMAD.SHL.U32 R9, R2, 0x80, RZ ;  /* 0x0000008002097824 */ /* 0x000fc600078e00ff */
[----:B------:R-:W-:-:S05]  /*2280*/  IMAD.SHL.U32 R4, R4, 0x10, RZ ;  /* 0x0000001004047824 */ /* 0x000fca00078e00ff */
[----:B------:R-:W-:Y:S01]  /*2290*/  LOP3.LUT R4, R4, R0, R9, 0xfe, !PT ;  /* 0x0000000004047212 */ /* 0x000fe200078efe09 */
[----:B0-----:R-:W-:-:S03]  /*22a0*/  ULEA UR43, UR4, UR43, 0x18 ;  /* 0x0000002b042b7291 */ /* 0x001fc6000f8ec03f */
[----:B------:R-:W-:-:S06]  /*22b0*/  LOP3.LUT R0, R4, 0x20, RZ, 0x3c, !PT ;  /* 0x0000002004007812 */ /* 0x000fcc00078e3cff */
[----:B------:R0:W-:Y:S01]  /*22c0*/  STS.U8 [R4+UR43], R7 ;  /* 0x0000000704007988 */ /* 0x0001e2000800002b */
[----:B------:R-:W-:-:S03]  /*22d0*/  ISETP.GE.AND P0, PT, R168, 0x1, PT ;  /* 0x00000001a800780c */ /* 0x000fc60003f06270 */
[----:B------:R-:W-:Y:S01]  /*22e0*/  STS.U8 [R4+UR43+0x2], R8 ;  /* 0x0000020804007988 */ /* 0x000fe2000800002b */
[----:B0-----:R-:W-:-:S03]  /*22f0*/  LOP3.LUT R7, R4, 0x10, RZ, 0x3c, !PT ;  /* 0x0000001004077812 */ /* 0x001fc600078e3cff */
[----:B------:R-:W-:Y:S04]  /*2300*/  STS.U8 [R4+UR43+0x4], R24 ;  /* 0x0000041804007988 */ /* 0x000fe8000800002b */
[----:B--2---:R-:W-:Y:S04]  /*2310*/  STS.U8 [R4+UR43+0x6], R25 ;  /* 0x0000061904007988 */ /* 0x004fe8000800002b */
[----:B------:R-:W-:Y:S04]  /*2320*/  STS.U8 [R4+UR43+0x8], R26 ;  /* 0x0000081a04007988 */ /* 0x000fe8000800002b */
[----:B------:R-:W-:Y:S04]  /*2330*/  STS.U8 [R4+UR43+0xa], R27 ;  /* 0x00000a1b04007988 */ /* 0x000fe8000800002b */
[----:B------:R-:W-:Y:S04]  /*2340*/  STS.U8 [R4+UR43+0xc], R29 ;  /* 0x00000c1d04007988 */ /* 0x000fe8000800002b */
[----:B----4-:R-:W-:Y:S04]  /*2350*/  STS.U8 [R4+UR43+0x2000], R79 ;  /* 0x0020004f04007988 */ /* 0x010fe8000800002b */
[----:B-----5:R-:W-:Y:S04]  /*2360*/  STS.U8 [R4+UR43+0x2002], R80 ;  /* 0x0020025004007988 */ /* 0x020fe8000800002b */
[----:B------:R-:W-:Y:S04]  /*2370*/  STS.U8 [R4+UR43+0x2004], R81 ;  /* 0x0020045104007988 */ /* 0x000fe8000800002b */
[----:B------:R-:W-:Y:S04]  /*2380*/  STS.U8 [R4+UR43+0x2006], R82 ;  /* 0x0020065204007988 */ /* 0x000fe8000800002b */
[----:B------:R-:W-:Y:S04]  /*2390*/  STS.U8 [R4+UR43+0x2008], R83 ;  /* 0x0020085304007988 */ /* 0x000fe8000800002b */
[----:B------:R-:W-:Y:S04]  /*23a0*/  STS.U8 [R4+UR43+0x200a], R84 ;  /* 0x00200a5404007988 */ /* 0x000fe8000800002b */
[----:B------:R-:W-:Y:S04]  /*23b0*/  STS.U8 [R4+UR43+0x200c], R85 ;  /* 0x00200c5504007988 */ /* 0x000fe8000800002b */
[----:B------:R-:W-:Y:S04]  /*23c0*/  STS.U8 [R4+UR43+0xe], R11 ;  /* 0x00000e0b04007988 */ /* 0x000fe8000800002b */
[----:B------:R-:W-:Y:S04]  /*23d0*/  STS.U8 [R4+UR43+0x200e], R10 ;  /* 0x00200e0a04007988 */ /* 0x000fe8000800002b */
[----:B------:R-:W-:Y:S04]  /*23e0*/  STS.U8 [R7+UR43], R30 ;  /* 0x0000001e07007988 */ /* 0x000fe8000800002b */
[----:B------:R-:W-:Y:S04]  /*23f0*/  STS.U8 [R7+UR43+0x2], R31 ;  /* 0x0000021f07007988 */ /* 0x000fe8000800002b */
[----:B------:R-:W-:Y:S04]  /*2400*/  STS.U8 [R7+UR43+0x4], R32 ;  /* 0x0000042007007988 */ /* 0x000fe8000800002b */
[----:B------:R-:W-:Y:S04]  /*2410*/  STS.U8 [R7+UR43+0x6], R33 ;  /* 0x0000062107007988 */ /* 0x000fe8000800002b */
[----:B------:R-:W-:Y:S04]  /*2420*/  STS.U8 [R7+UR43+0x8], R34 ;  /* 0x0000082207007988 */ /* 0x000fe8000800002b */
[----:B------:R-:W-:Y:S04]  /*2430*/  STS.U8 [R7+UR43+0xa], R35 ;  /* 0x00000a2307007988 */ /* 0x000fe8000800002b */
[----:B------:R-:W-:Y:S04]  /*2440*/  STS.U8 [R7+UR43+0xc], R36 ;  /* 0x00000c2407007988 */ /* 0x000fe8000800002b */
[----:B------:R-:W-:Y:S04]  /*2450*/  STS.U8 [R7+UR43+0x2000], R86 ;  /* 0x0020005607007988 */ /* 0x000fe8000800002b */
[----:B------:R-:W-:Y:S04]  /*2460*/  STS.U8 [R7+UR43+0x2002], R87 ;  /* 0x0020025707007988 */ /* 0x000fe8000800002b */
[----:B---3--:R-:W-:Y:S04]  /*2470*/  STS.U8 [R7+UR43+0x2004], R90 ;  /* 0x0020045a07007988 */ /* 0x008fe8000800002b */
[----:B------:R-:W-:Y:S04]  /*2480*/  STS.U8 [R7+UR43+0x2006], R91 ;  /* 0x0020065b07007988 */ /* 0x000fe8000800002b */
[----:B------:R-:W-:Y:S04]  /*2490*/  STS.U8 [R7+UR43+0x2008], R104 ;  /* 0x0020086807007988 */ /* 0x000fe8000800002b */
[----:B------:R-:W-:Y:S04]  /*24a0*/  STS.U8 [R7+UR43+0x200a], R105 ;  /* 0x00200a6907007988 */ /* 0x000fe8000800002b */
[----:B------:R-:W-:Y:S04]  /*24b0*/  STS.U8 [R7+UR43+0xe], R12 ;  /* 0x00000e0c07007988 */ /* 0x000fe8000800002b */
[----:B------:R-:W-:Y:S04]  /*24c0*/  STS.U8 [R7+UR43+0x200e], R13 ;  /* 0x00200e0d07007988 */ /* 0x000fe8000800002b */
[----:B------:R0:W-:Y:S04]  /*24d0*/  STS.U8 [R7+UR43+0x200c], R106 ;  /* 0x00200c6a07007988 */ /* 0x0001e8000800002b */
[----:B------:R-:W-:Y:S04]  /*24e0*/  STS.U8 [R0+UR43], R37 ;  /* 0x0000002500007988 */ /* 0x000fe8000800002b */
[----:B------:R-:W-:Y:S01]  /*24f0*/  STS.U8 [R0+UR43+0x2], R38 ;  /* 0x0000022600007988 */ /* 0x000fe2000800002b */
[----:B0-----:R-:W-:-:S03]  /*2500*/  LOP3.LUT R7, R4, 0x30, RZ, 0x3c, !PT ;  /* 0x0000003004077812 */ /* 0x001fc600078e3cff */
        /* <DEDUP_REMOVED lines=13> */
[----:B------:R0:W-:Y:S01]  /*25e0*/  STS.U8 [R0+UR43+0x200c], R115 ;  /* 0x00200c7300007988 */ /* 0x0001e2000800002b */
[----:B------:R-:W-:-:S03]  /*25f0*/  LOP3.LUT R2, R4, 0x50, RZ, 0x3c, !PT ;  /* 0x0000005004027812 */ /* 0x000fc600078e3cff */
[----:B------:R-:W-:Y:S01]  /*2600*/  STS.U8 [R7+UR43], R44 ;  /* 0x0000002c07007988 */ /* 0x000fe2000800002b */
        /* <DEDUP_REMOVED lines=66> */
[----:B0-----:R-:W-:-:S03]  /*2a30*/  IMAD.MOV.U32 R2, RZ, RZ, -0x800000 ;  /* 0xff800000ff027424 */ /* 0x001fc600078e00ff */
[----:B------:R-:W-:Y:S01]  /*2a40*/  STS.U8 [R7+UR43+0x200e], R5 ;  /* 0x00200e0507007988 */ /* 0x000fe2000800002b */
[----:B------:R-:W-:-:S03]  /*2a50*/  IMAD.MOV.U32 R173, RZ, RZ, 0x3f800000 ;  /* 0x3f800000ffad7424 */ /* 0x000fc600078e00ff */
[----:B------:R-:W-:Y:S01]  /*2a60*/  STS.U8 [R7+UR43], R72 ;  /* 0x0000004807007988 */ /* 0x000fe2000800002b */
[----:B------:R-:W-:-:S03]  /*2a70*/  IMAD.MOV.U32 R174, RZ, RZ, 0x3f800000 ;  /* 0x3f800000ffae7424 */ /* 0x000fc600078e00ff */
[----:B------:R-:W-:Y:S01]  /*2a80*/  STS.U8 [R7+UR43+0x2], R73 ;  /* 0x0000024907007988 */ /* 0x000fe2000800002b */
[----:B-1----:R-:W-:-:S03]  /*2a90*/  IMAD.MOV.U32 R0, RZ, RZ, -0x800000 ;  /* 0xff800000ff007424 */ /* 0x002fc600078e00ff */
[----:B------:R-:W-:Y:S01]  /*2aa0*/  STS.U8 [R7+UR43+0x4], R74 ;  /* 0x0000044a07007988 */ /* 0x000fe2000800002b */
[----:B------:R-:W-:-:S03]  /*2ab0*/  CS2R R24, SRZ ;  /* 0x0000000000187805 */ /* 0x000fc6000001ff00 */
        /* <DEDUP_REMOVED lines=20> */
[----:B------:R0:W-:Y:S01]  /*2c00*/  STS.U8 [R7+UR43+0xe], R28 ;  /* 0x00000e1c07007988 */ /* 0x0001e2000800002b */
[----:B------:R-:W-:-:S03]  /*2c10*/  CS2R R48, SRZ ;  /* 0x0000000000307805 */ /* 0x000fc6000001ff00 */
[----:B------:R1:W-:Y:S01]  /*2c20*/  STS.U8 [R7+UR43+0x200c], R96 ;  /* 0x00200c6007007988 */ /* 0x0003e2000800002b */
[----:B------:R-:W-:Y:S02]  /*2c30*/  CS2R R50, SRZ ;  /* 0x0000000000327805 */ /* 0x000fe4000001ff00 */
[----:B------:R-:W-:Y:S02]  /*2c40*/  CS2R R52, SRZ ;  /* 0x0000000000347805 */ /* 0x000fe4000001ff00 */
[----:B------:R-:W-:Y:S02]  /*2c50*/  CS2R R54, SRZ ;  /* 0x0000000000367805 */ /* 0x000fe4000001ff00 */
[----:B------:R-:W-:Y:S02]  /*2c60*/  CS2R R56, SRZ ;  /* 0x0000000000387805 */ /* 0x000fe4000001ff00 */
[----:B------:R-:W-:Y:S02]  /*2c70*/  CS2R R58, SRZ ;  /* 0x00000000003a7805 */ /* 0x000fe4000001ff00 */
[----:B0-----:R-:W-:-:S02]  /*2c80*/  CS2R R28, SRZ ;  /* 0x00000000001c7805 */ /* 0x001fc4000001ff00 */
[----:B------:R-:W-:Y:S02]  /*2c90*/  CS2R R60, SRZ ;  /* 0x00000000003c7805 */ /* 0x000fe4000001ff00 */
[----:B------:R-:W-:Y:S02]  /*2ca0*/  CS2R R62, SRZ ;  /* 0x00000000003e7805 */ /* 0x000fe4000001ff00 */
[----:B------:R-:W-:Y:S02]  /*2cb0*/  CS2R R64, SRZ ;  /* 0x0000000000407805 */ /* 0x000fe4000001ff00 */
[----:B------:R-:W-:Y:S02]  /*2cc0*/  CS2R R66, SRZ ;  /* 0x0000000000427805 */ /* 0x000fe4000001ff00 */
[----:B------:R-:W-:Y:S02]  /*2cd0*/  CS2R R68, SRZ ;  /* 0x0000000000447805 */ /* 0x000fe4000001ff00 */
[----:B------:R-:W-:-:S02]  /*2ce0*/  CS2R R70, SRZ ;  /* 0x0000000000467805 */ /* 0x000fc4000001ff00 */
        /* <DEDUP_REMOVED lines=12> */
[----:B-1----:R-:W-:Y:S02]  /*2db0*/  CS2R R96, SRZ ;  /* 0x0000000000607805 */ /* 0x002fe4000001ff00 */
        /* <DEDUP_REMOVED lines=27> */
[----:B------:R-:W-:Y:S01]  /*2f70*/  LOP3.LUT R11, R3, 0x7f, RZ, 0xc0, !PT ;  /* 0x0000007f030b7812 */ /* 0x000fe200078ec0ff */
[----:B------:R-:W-:Y:S06]  /*2f80*/  @!P0 BRA `(.L_x_0) ;  /* 0x0000007000188947 */ /* 0x000fec0003800000 */
[----:B------:R-:W0:Y:S01]  /*2f90*/  LDC R37, c[0x0][0x268] ;  /* 0x00009a00ff257b82 */ /* 0x000e220000000800 */
[----:B------:R-:W-:Y:S01]  /*2fa0*/  ULDC.64 UR4, c[0x0][0x250] ;  /* 0x0000940000047ab9 */ /* 0x000fe20000000a00 */
[C---:B------:R-:W-:Y:S01]  /*2fb0*/  LOP3.LUT R0, R3.reuse, 0x1, RZ, 0xc0, !PT ;  /* 0x0000000103007812 */ /* 0x040fe200078ec0ff */
[----:B------:R-:W-:Y:S01]  /*2fc0*/  UIMAD UR4, UR42, UR4, URZ ;  /* 0x000000042a0472a4 */ /* 0x000fe2000f8e023f */
[C---:B------:R-:W-:Y:S01]  /*2fd0*/  LOP3.LUT R5, R3.reuse, 0x1c, RZ, 0xc0, !PT ;  /* 0x0000001c03057812 */ /* 0x040fe200078ec0ff */
[----:B------:R-:W-:Y:S01]  /*2fe0*/  ULDC.64 UR6, c[0x0][0x218] ;  /* 0x0000860000067ab9 */ /* 0x000fe20000000a00 */
[----:B------:R-:W-:Y:S01]  /*2ff0*/  SHF.R.U32.HI R12, RZ, 0x1, R3 ;  /* 0x00000001ff0c7819 */ /* 0x000fe20000011603 */
[----:B------:R-:W-:Y:S01]  /*3000*/  UIADD3 UR11, UP0, UR4, UR6, URZ ;  /* 0x00000006040b7290 */ /* 0x000fe2000ff1e03f */
[----:B------:R-:W1:Y:S01]  /*3010*/  LDC.64 R34, c[0x0][0x220] ;  /* 0x00008800ff227b82 */ /* 0x000e620000000a00 */
[----:B------:R-:W-:Y:S01]  /*3020*/  IMAD R7, R0, 0x2, R5 ;  /* 0x0000000200077824 */ /* 0x000fe200078e0205 */
[C---:B------:R-:W-:Y:S01]  /*3030*/  LOP3.LUT R0, R3.reuse, 0x1f, RZ, 0xc0, !PT ;  /* 0x0000001f03007812 */ /* 0x040fe200078ec0ff */
[----:B------:R-:W-:Y:S01]  /*3040*/  ULEA.HI.X.SX32 UR32, UR4, UR7, 0x1, UP0 ;  /* 0x0000000704207291 */ /* 0x000fe200080f0e3f */
[----:B------:R-:W-:Y:S01]  /*3050*/  SHF.R.U32.HI R2, RZ, 0x5, R3 ;  /* 0x00000005ff027819 */ /* 0x000fe20000011603 */
[----:B------:R-:W-:Y:S01]  /*3060*/  USHF.L.U32 UR35, UR5, 0x1, URZ ;  /* 0x0000000105237899 */ /* 0x000fe2000800063f */
[----:B------:R-:W-:Y:S01]  /*3070*/  SGXT.U32 R12, R12, 0x1 ;  /* 0x000000010c0c781a */ /* 0x000fe20000000000 */
[----:B------:R-:W-:Y:S01]  /*3080*/  ULDC.64 UR6, c[0x0][0x260] ;  /* 0x0000980000067ab9 */ /* 0x000fe20000000a00 */
[----:B------:R-:W-:Y:S01]  /*3090*/  LEA.HI R6, R3, 0x9c, RZ, 0x1b ;  /* 0x0000009c03067811 */ /* 0x000fe200078fd8ff */
[----:B------:R-:W-:Y:S01]  /*30a0*/  IMAD R5, R0, UR7, RZ ;  /* 0x0000000700057c24 */ /* 0x000fe2000f8e02ff */
[----:B------:R-:W-:Y:S01]  /*30b0*/  UIMAD UR6, UR42, UR6, URZ ;  /* 0x000000062a0672a4 */ /* 0x000fe2000f8e023f */
[----:B------:R-:W-:Y:S01]  /*30c0*/  SGXT.U32 R0, R2, 0x2 ;  /* 0x000000020200781a */ /* 0x000fe20000000000 */
[----:B------:R-:W2:Y:S01]  /*30d0*/  LDC R32, c[0x0][0x258] ;  /* 0x00009600ff207b82 */ /* 0x000ea20000000800 */
[----:B------:R-:W-:Y:S01]  /*30e0*/  LOP3.LUT R12, R7, R12, RZ, 0xfc, !PT ;  /* 0x0000000c070c7212 */ /* 0x000fe200078efcff */
[----:B------:R-:W-:Y:S01]  /*30f0*/  USHF.R.S32.HI UR4, URZ, 0x1f, UR6 ;  /* 0x0000001f3f047899 */ /* 0x000fe20008011406 */
[C---:B------:R-:W-:Y:S01]  /*3100*/  LEA.HI R7, R3.reuse, 0xbc, RZ, 0x1b ;  /* 0x000000bc03077811 */ /* 0x040fe200078fd8ff */
[-C--:B0-----:R-:W-:Y:S01]  /*3110*/  IMAD R10, R0, R37.reuse, RZ ;  /* 0x00000025000a7224 */ /* 0x081fe200078e02ff */
[----:B------:R-:W-:Y:S01]  /*3120*/  LEA.HI R0, R3, 0x1c, RZ, 0x1b ;  /* 0x0000001c03007811 */ /* 0x000fe200078fd8ff */
[-C--:B------:R-:W-:Y:S01]  /*3130*/  IMAD R28, R6, R37.reuse, RZ ;  /* 0x00000025061c7224 */ /* 0x080fe200078e02ff */
[----:B------:R-:W-:Y:S01]  /*3140*/  SHF.R.S32.HI R2, RZ, 0x1f, R5 ;  /* 0x0000001fff027819 */ /* 0x000fe20000011405 */
[-C--:B------:R-:W-:Y:S01]  /*3150*/  IMAD R29, R7, R37.reuse, RZ ;  /* 0x00000025071d7224 */ /* 0x080fe200078e02ff */
[----:B------:R-:W-:Y:S01]  /*3160*/  LEA.HI R4, R3, 0x5c, RZ, 0x1b ;  /* 0x0000005c03047811 */ /* 0x000fe200078fd8ff */
[----:B------:R-:W-:Y:S01]  /*3170*/  IMAD R14, R37, 0x4, R10 ;  /* 0x00000004250e7824 */ /* 0x000fe200078e020a */
[----:B------:R-:W-:Y:S01]  /*3180*/  LEA.HI R8, R3, 0xdc, RZ, 0x1b ;  /* 0x000000dc03087811 */ /* 0x000fe200078fd8ff */
[-C--:B------:R-:W-:Y:S01]  /*3190*/  IMAD R0, R0, R37.reuse, RZ ;  /* 0x0000002500007224 */ /* 0x080fe200078e02ff */
[----:B-1----:R-:W-:Y:S01]  /*31a0*/  IADD3 R33, P0, P1, R5, UR6, R34 ;  /* 0x0000000605217c10 */ /* 0x002fe2000f91e022 */
[----:B------:R-:W-:Y:S01]  /*31b0*/  IMAD R15, R37, 0x4, R14 ;  /* 0x00000004250f7824 */ /* 0x000fe200078e020e */
[----:B------:R-:W-:Y:S01]  /*31c0*/  LEA.HI R5, R3, 0x7c, RZ, 0x1b ;  /* 0x0000007c03057811 */ /* 0x000fe200078fd8ff */
[----:B------:R-:W-:Y:S01]  /*31d0*/  IMAD R26, R4, R37, RZ ;  /* 0x00000025041a7224 */ /* 0x000fe200078e02ff */
[----:B------:R-:W-:Y:S01]  /*31e0*/  IADD3 R7, P4, R10, R33, RZ ;  /* 0x000000210a077210 */ /* 0x000fe20007f9e0ff */
[----:B------:R-:W-:Y:S01]  /*31f0*/  IMAD R16, R37, 0x4, R15 ;  /* 0x0000000425107824 */ /* 0x000fe200078e020f */
[----:B------:R-:W-:Y:S01]  /*3200*/  IADD3.X R35, R2, UR4, R35, P0, P1 ;  /* 0x0000000402237c10 */ /* 0x000fe200087e2423 */
[----:B------:R-:W-:Y:S01]  /*3210*/  IMAD R27, R5, R37, RZ ;  /* 0x00000025051b7224 */ /* 0x000fe200078e02ff */
[----:B------:R-:W-:Y:S01]  /*3220*/  IADD3 R6, P5, R14, R33, RZ ;  /* 0x000000210e067210 */ /* 0x000fe20007fbe0ff */
[----:B------:R0:W-:Y:S01]  /*3230*/  STL [R1+0x194], R7 ;  /* 0x0001940701007387 */ /* 0x0001e20000100800 */
[----:B------:R-:W-:Y:S01]  /*3240*/  LEA.HI.X.SX32 R10, R10, R35, 0x1, P4 ;  /* 0x000000230a0a7211 */ /* 0x000fe200020f0eff */
[----:B------:R-:W-:Y:S01]  /*3250*/  IMAD R17, R37, 0x4, R16 ;  /* 0x0000000425117824 */ /* 0x000fe200078e0210 */
[C---:B------:R-:W-:Y:S01]  /*3260*/  LEA.HI R2, R3.reuse, 0x3c, RZ, 0x1b ;  /* 0x0000003c03027811 */ /* 0x040fe200078fd8ff */
[----:B------:R-:W-:Y:S01]  /*3270*/  STL [R1+0x19c], R6 ;  /* 0x00019c0601007387 */ /* 0x000fe20000100800 */
[----:B------:R-:W-:Y:S01]  /*3280*/  LOP3.LUT P1, RZ, R3, 0x2, RZ, 0xc0, !PT ;  /* 0x0000000203ff7812 */ /* 0x000fe2000782c0ff */
[----:B------:R-:W-:Y:S01]  /*3290*/  IMAD R18, R37, 0x4, R17 ;  /* 0x0000000425127824 */ /* 0x000fe200078e0211 */
[C---:B------:R-:W-:Y:S01]  /*32a0*/  LOP3.LUT P0, RZ, R3.reuse, 0x1, RZ, 0xc0, !PT ;  /* 0x0000000103ff7812 */ /* 0x040fe2000780c0ff */
[----:B------:R-:W-:Y:S01]  /*32b0*/  IMAD R25, R2, R37, RZ ;  /* 0x0000002502197224 */ /* 0x000fe200078e02ff */
[----:B------:R-:W-:Y:S01]  /*32c0*/  LEA.HI R3, R3, 0xfc, RZ, 0x1b ;  /* 0x000000fc03037811 */ /* 0x000fe200078fd8ff */
[C---:B------:R-:W-:Y:S01]  /*32d0*/  IMAD R19, R37.reuse, 0x4, R18 ;  /* 0x0000000425137824 */ /* 0x040fe200078e0212 */
[----:B0-----:R-:W-:Y:S01]  /*32e0*/  IADD3 R7, P3, R0, R33, RZ ;  /* 0x0000002100077210 */ /* 0x001fe20007f7e0ff */
[-C--:B------:R-:W-:Y:S01]  /*32f0*/  IMAD R30, R8, R37.reuse, RZ ;  /* 0x00000025081e7224 */ /* 0x080fe200078e02ff */
[----:B------:R-:W-:Y:S01]  /*3300*/  USHF.R.S32.HI UR57, URZ, 0x1f, UR35 ;  /* 0x0000001f3f397899 */ /* 0x000fe20008011423 */
[----:B------:R-:W-:Y:S01]  /*3310*/  IMAD R20, R37, 0x8, R19 ;  /* 0x0000000825147824 */ /* 0x000fe200078e0213 */
[----:B------:R-:W-:Y:S01]  /*3320*/  UIMAD UR58, UR5, 0x3, URZ ;  /* 0x00000003053a78a4 */ /* 0x000fe2000f8e023f */
[----:B------:R0:W-:Y:S01]  /*3330*/  STL [R1+0x1cc], R7 ;  /* 0x0001cc0701007387 */ /* 0x0001e20000100800 */
[----:B------:R-:W-:Y:S01]  /*3340*/  IMAD R31, R3, R37, RZ ;  /* 0x00000025031f7224 */ /* 0x000fe200078e02ff */
[----:B------:R-:W-:Y:S01]  /*3350*/  USHF.L.U32 UR12, UR5, 0x2, URZ ;  /* 0x00000002050c7899 */ /* 0x000fe2000800063f */
[----:B------:R-:W-:Y:S01]  /*3360*/  IMAD R21, R37, 0x4, R20 ;  /* 0x0000000425157824 */ /* 0x000fe200078e0214 */
[----:B------:R1:W-:Y:S01]  /*3370*/  STL [R1+0x190], R10 ;  /* 0x0001900a01007387 */ /* 0x0003e20000100800 */
[----:B--2---:R-:W-:Y:S01]  /*3380*/  IMAD R9, R11, R32, RZ ;  /* 0x000000200b097224 */ /* 0x004fe200078e02ff */
[----:B------:R-:W-:Y:S01]  /*3390*/  USHF.R.S32.HI UR59, URZ, 0x1f, UR58 ;  /* 0x0000001f3f3b7899 */ /* 0x000fe2000801143a */
[C---:B------:R-:W-:Y:S01]  /*33a0*/  IMAD R22, R37.reuse, 0x4, R21 ;  /* 0x0000000425167824 */ /* 0x040fe200078e0215 */
[----:B------:R-:W-:Y:S01]  /*33b0*/  USHF.R.S32.HI UR14, URZ, 0x1f, UR12 ;  /* 0x0000001f3f0e7899 */ /* 0x000fe2000801140c */
[----:B------:R-:W-:Y:S01]  /*33c0*/  IMAD R8, R32, 0x80, R9 ;  /* 0x0000008020087824 */ /* 0x000fe200078e0209 */
[----:B0-----:R-:W-:Y:S01]  /*33d0*/  LEA.HI.X.SX32 R7, R14, R35, 0x1, P5 ;  /* 0x000000230e077211 */ /* 0x001fe200028f0eff */
[----:B------:R-:W-:Y:S01]  /*33e0*/  IMAD R23, R37, 0x4, R22 ;  /* 0x0000000425177824 */ /* 0x000fe200078e0216 */
[CC--:B------:R-:W-:Y:S01]  /*33f0*/  IADD3 R14, P5, R16.reuse, R33.reuse, RZ ;  /* 0x00000021100e7210 */ /* 0x0c0fe20007fbe0ff */
[----:B------:R-:W-:Y:S01]  /*3400*/  UIMAD UR26, UR5, 0x5, URZ ;  /* 0x00000005051a78a4 */ /* 0x000fe2000f8e023f */
[-C--:B-1----:R-:W-:Y:S01]  /*3410*/  IADD3 R10, P4, R15, R33.reuse, RZ ;  /* 0x000000210f0a7210 */ /* 0x082fe20007f9e0ff */
[----:B------:R-:W-:Y:S01]  /*3420*/  STL [R1+0x198], R7 ;  /* 0x0001980701007387 */ /* 0x000fe20000100800 */
[----:B------:R-:W-:Y:S01]  /*3430*/  IMAD R24, R37, 0x4, R23 ;  /* 0x0000000425187824 */ /* 0x000fe200078e0217 */
[----:B------:R-:W-:Y:S01]  /*3440*/  IADD3 R13, P2, R9, UR11, RZ ;  /* 0x0000000b090d7c10 */ /* 0x000fe2000ff5e0ff */
[----:B------:R-:W-:Y:S01]  /*3450*/  USHF.R.S32.HI UR49, URZ, 0x1f, UR26 ;  /* 0x0000001f3f317899 */ /* 0x000fe2000801141a */
[----:B------:R0:W-:Y:S01]  /*3460*/  STL [R1+0x1a4], R10 ;  /* 0x0001a40a01007387 */ /* 0x0001e20000100800 */
[----:B------:R-:W-:Y:S01]  /*3470*/  IMAD R2, R37, 0x4, R24 ;  /* 0x0000000425027824 */ /* 0x000fe200078e0218 */
[----:B------:R-:W-:Y:S01]  /*3480*/  LEA.HI.X.SX32 R9, R9, UR32, 0x1, P2 ;  /* 0x0000002009097c11 */ /* 0x000fe200090f0eff */
[----:B------:R-:W-:Y:S01]  /*3490*/  UIMAD UR50, UR5, 0x6, URZ ;  /* 0x00000006053278a4 */ /* 0x000fe2000f8e023f */
[----:B------:R1:W-:Y:S01]  /*34a0*/  STL [R1+0x1ac], R14 ;  /* 0x0001ac0e01007387 */ /* 0x0003e20000100800 */
[----:B------:R-:W-:Y:S01]  /*34b0*/  IMAD R4, R37, 0x4, R2 ;  /* 0x0000000425047824 */ /* 0x000fe200078e0202 */
[----:B------:R-:W-:Y:S01]  /*34c0*/  IADD3 R206, P2, R13, UR35, RZ ;  /* 0x000000230dce7c10 */ /* 0x000fe2000ff5e0ff */
[----:B------:R-:W-:Y:S01]  /*34d0*/  USHF.R.S32.HI UR51, URZ, 0x1f, UR50 ;  /* 0x0000001f3f337899 */ /* 0x000fe20008011432 */
[----:B------:R-:W-:Y:S01]  /*34e0*/  IMAD.MOV.U32 R173, RZ, RZ, 0x3f800000 ;  /* 0x3f800000ffad7424 */ /* 0x000fe200078e00ff */
[----:B------:R-:W-:Y:S01]  /*34f0*/  UIMAD UR52, UR5, 0x7, URZ ;  /* 0x00000007053478a4 */ /* 0x000fe2000f8e023f */
[----:B0-----:R-:W-:Y:S01]  /*3500*/  IADD3 R10, P6, R17, R33, RZ ;  /* 0x00000021110a7210 */ /* 0x001fe20007fde0ff */
[----:B------:R-:W-:Y:S01]  /*3510*/  IMAD R3, R37, 0x8, R4 ;  /* 0x0000000825037824 */ /* 0x000fe200078e0204 */
[----:B------:R-:W-:Y:S01]  /*3520*/  IADD3.X R205, R9, UR57, RZ, P2, !PT ;  /* 0x0000003909cd7c10 */ /* 0x000fe200097fe4ff */
[----:B------:R-:W-:Y:S01]  /*3530*/  USHF.R.S32.HI UR53, URZ, 0x1f, UR52 ;  /* 0x0000001f3f357899 */ /* 0x000fe20008011434 */
[-C--:B-1----:R-:W-:Y:S01]  /*3540*/  LEA.HI.X.SX32 R14, R15, R35.reuse, 0x1, P4 ;  /* 0x000000230f0e7211 */ /* 0x082fe200020f0eff */
[----:B------:R0:W-:Y:S01]  /*3550*/  STL [R1+0x1b4], R10 ;  /* 0x0001b40a01007387 */ /* 0x0001e20000100800 */
[-C--:B------:R-:W-:Y:S01]  /*3560*/  LEA.HI.X.SX32 R15, R16, R35.reuse, 0x1, P5 ;  /* 0x00000023100f7211 */ /* 0x080fe200028f0eff */
[----:B------:R-:W-:Y:S01]  /*3570*/  IMAD R5, R37, 0x4, R3 ;  /* 0x0000000425057824 */ /* 0x000fe200078e0203 */
[----:B------:R-:W-:Y:S01]  /*3580*/  IADD3 R211, P2, R13, UR58, RZ ;  /* 0x0000003a0dd37c10 */ /* 0x000fe2000ff5e0ff */
[----:B------:R1:W-:Y:S01]  /*3590*/  STL [R1+0x1a0], R14 ;  /* 0x0001a00e01007387 */ /* 0x0003e20000100800 */
[----:B------:R-:W-:Y:S01]  /*35a0*/  USHF.L.U32 UR54, UR5, 0x3, URZ ;  /* 0x0000000305367899 */ /* 0x000fe2000800063f */
[----:B------:R-:W-:Y:S01]  /*35b0*/  IMAD R6, R37, 0x4, R5 ;  /* 0x0000000425067824 */ /* 0x000fe200078e0205 */
[----:B------:R-:W-:Y:S01]  /*35c0*/  IADD3.X R209, R9, UR59, RZ, P2, !PT ;  /* 0x0000003b09d17c10 */ /* 0x000fe200097fe4ff */
[----:B------:R2:W-:Y:S01]  /*35d0*/  STL [R1+0x1a8], R15 ;  /* 0x0001a80f01007387 */ /* 0x0005e20000100800 */
[----:B------:R-:W-:Y:S01]  /*35e0*/  IADD3 R219, P2, R13, UR12, RZ ;  /* 0x0000000c0ddb7c10 */ /* 0x000fe2000ff5e0ff */
[----:B------:R-:W-:Y:S01]  /*35f0*/  IMAD R7, R37, 0x4, R6 ;  /* 0x0000000425077824 */ /* 0x000fe200078e0206 */
[----:B------:R-:W-:Y:S01]  /*3600*/  USHF.R.S32.HI UR55, URZ, 0x1f, UR54 ;  /* 0x0000001f3f377899 */ /* 0x000fe20008011436 */
[----:B------:R-:W-:Y:S01]  /*3610*/  IMAD.MOV.U32 R176, RZ, RZ, -0x800000 ;  /* 0xff800000ffb07424 */ /* 0x000fe200078e00ff */
[----:B------:R-:W-:Y:S01]  /*3620*/  IADD3.X R217, R9, UR14, RZ, P2, !PT ;  /* 0x0000000e09d97c10 */ /* 0x000fe200097fe4ff */
[----:B0-----:R-:W-:Y:S01]  /*3630*/  IMAD R10, R37, 0x4, R7 ;  /* 0x00000004250a7824 */ /* 0x001fe200078e0207 */
[----:B-1----:R-:W-:Y:S01]  /*3640*/  LEA.HI.X.SX32 R14, R17, R35, 0x1, P6 ;  /* 0x00000023110e7211 */ /* 0x002fe200030f0eff */
[----:B------:R-:W-:Y:S01]  /*3650*/  UIMAD UR56, UR5, 0x9, URZ ;  /* 0x00000009053878a4 */ /* 0x000fe2000f8e023f */
[-C--:B------:R-:W-:Y:S01]  /*3660*/  IADD3 R16, P6, R19, R33.reuse, RZ ;  /* 0x0000002113107210 */ /* 0x080fe20007fde0ff */
[----:B------:R-:W-:Y:S01]  /*3670*/  UIMAD UR10, UR5, 0xa, URZ ;  /* 0x0000000a050a78a4 */ /* 0x000fe2000f8e023f */
[C---:B--2---:R-:W-:Y:S01]  /*3680*/  IADD3 R15, P5, R18.reuse, R33, RZ ;  /* 0x00000021120f7210 */ /* 0x044fe20007fbe0ff */
[----:B------:R0:W-:Y:S01]  /*3690*/  STL [R1+0x1b0], R14 ;  /* 0x0001b00e01007387 */ /* 0x0001e20000100800 */
[----:B------:R-:W-:Y:S01]  /*36a0*/  IADD3 R227, P2, R13, UR26, RZ ;  /* 0x0000001a0de37c10 */ /* 0x000fe2000ff5e0ff */
[----:B------:R-:W-:Y:S01]  /*36b0*/  USHF.R.S32.HI UR60, URZ, 0x1f, UR56 ;  /* 0x0000001f3f3c7899 */ /* 0x000fe20008011438 */
[----:B------:R-:W-:Y:S01]  /*36c0*/  LEA.HI.X.SX32 R17, R18, R35, 0x1, P5 ;  /* 0x0000002312117211 */ /* 0x000fe200028f0eff */
[----:B------:R1:W-:Y:S01]  /*36d0*/  STL [R1+0x1bc], R15 ;  /* 0x0001bc0f01007387 */ /* 0x0003e20000100800 */
[-C--:B------:R-:W-:Y:S01]  /*36e0*/  IADD3 R18, P5, R20, R33.reuse, RZ ;  /* 0x0000002114127210 */ /* 0x080fe20007fbe0ff */
[----:B------:R-:W-:Y:S01]  /*36f0*/  USHF.R.S32.HI UR34, URZ, 0x1f, UR5 ;  /* 0x0000001f3f227899 */ /* 0x000fe20008011405 */
[----:B------:R-:W-:Y:S01]  /*3700*/  IADD3.X R225, R9, UR49, RZ, P2, !PT ;  /* 0x0000003109e17c10 */ /* 0x000fe200097fe4ff */
[----:B------:R2:W-:Y:S01]  /*3710*/  STL [R1+0x1c4], R16 ;  /* 0x0001c41001007387 */ /* 0x0005e20000100800 */
[----:B------:R-:W-:Y:S01]  /*3720*/  IADD3 R235, P2, R13, UR50, RZ ;  /* 0x000000320deb7c10 */ /* 0x000fe2000ff5e0ff */
[----:B0-----:R-:W-:Y:S01]  /*3730*/  IMAD R14, R37, 0x4, R10 ;  /* 0x00000004250e7824 */ /* 0x001fe200078e020a */
[----:B------:R-:W-:Y:S01]  /*3740*/  UIMAD UR16, UR5, 0xb, URZ ;  /* 0x0000000b051078a4 */ /* 0x000fe2000f8e023f */
[----:B------:R-:W-:Y:S01]  /*3750*/  IMAD.MOV.U32 R177, RZ, RZ, -0x800000 ;  /* 0xff800000ffb17424 */ /* 0x000fe200078e00ff */
[----:B------:R-:W-:Y:S01]  /*3760*/  IADD3.X R233, R9, UR51, RZ, P2, !PT ;  /* 0x0000003309e97c10 */ /* 0x000fe200097fe4ff */
[----:B------:R-:W-:Y:S01]  /*3770*/  UIMAD UR13, UR5, 0xc, URZ ;  /* 0x0000000c050d78a4 */ /* 0x000fe2000f8e023f */
[----:B-1----:R-:W-:Y:S01]  /*3780*/  IADD3 R15, P4, R25, R33, RZ ;  /* 0x00000021190f7210 */ /* 0x002fe20007f9e0ff */
[----:B------:R-:W-:Y:S01]  /*3790*/  USHF.R.S32.HI UR28, URZ, 0x1f, UR10 ;  /* 0x0000001f3f1c7899 */ /* 0x000fe2000801140a */
[----:B------:R-:W-:Y:S01]  /*37a0*/  IMAD.MOV.U32 R174, RZ, RZ, 0x3f800000 ;  /* 0x3f800000ffae7424 */ /* 0x000fe200078e00ff */
[-C--:B--2---:R-:W-:Y:S01]  /*37b0*/  LEA.HI.X.SX32 R16, R19, R35.reuse, 0x1, P6 ;  /* 0x0000002313107211 */ /* 0x084fe200030f0eff */
[----:B------:R-:W-:Y:S01]  /*37c0*/  UIMAD UR19, UR5, 0xd, URZ ;  /* 0x0000000d051378a4 */ /* 0x000fe2000f8e023f */
[----:B------:R0:W-:Y:S01]  /*37d0*/  STL [R1+0x20c], R15 ;  /* 0x00020c0f01007387 */ /* 0x0001e20000100800 */
[----:B------:R-:W-:Y:S01]  /*37e0*/  USHF.R.S32.HI UR29, URZ, 0x1f, UR16 ;  /* 0x0000001f3f1d7899 */ /* 0x000fe20008011410 */
[----:B------:R-:W-:Y:S01]  /*37f0*/  CS2R R38, SRZ ;  /* 0x0000000000267805 */ /* 0x000fe2000001ff00 */
[----:B------:R-:W-:Y:S01]  /*3800*/  UIMAD UR9, UR5, 0xe, URZ ;  /* 0x0000000e050978a4 */ /* 0x000fe2000f8e023f */
[----:B------:R1:W-:Y:S01]  /*3810*/  STL [R1+0x1b8], R17 ;  /* 0x0001b81101007387 */ /* 0x0003e20000100800 */
[----:B------:R-:W-:Y:S01]  /*3820*/  USHF.R.S32.HI UR30, URZ, 0x1f, UR13 ;  /* 0x0000001f3f1e7899 */ /* 0x000fe2000801140d */
[----:B------:R-:W-:Y:S01]  /*3830*/  CS2R R40, SRZ ;  /* 0x0000000000287805 */ /* 0x000fe2000001ff00 */
[----:B------:R-:W-:Y:S01]  /*3840*/  UIMAD UR20, UR5, 0xf, URZ ;  /* 0x0000000f051478a4 */ /* 0x000fe2000f8e023f */
[----:B------:R2:W-:Y:S01]  /*3850*/  STL [R1+0x1c0], R16 ;  /* 0x0001c01001007387 */ /* 0x0005e20000100800 */
[----:B------:R-:W-:Y:S01]  /*3860*/  USHF.R.S32.HI UR31, URZ, 0x1f, UR19 ;  /* 0x0000001f3f1f7899 */ /* 0x000fe20008011413 */
[C---:B0-----:R-:W-:Y:S01]  /*3870*/  IMAD R15, R37.reuse, 0x4, R14 ;  /* 0x00000004250f7824 */ /* 0x041fe200078e020e */
[----:B------:R-:W-:Y:S01]  /*3880*/  USHF.L.U32 UR17, UR5, 0x4, URZ ;  /* 0x0000000405117899 */ /* 0x000fe2000800063f */
[----:B------:R0:W-:Y:S01]  /*3890*/  STL [R1+0x1d4], R18 ;  /* 0x0001d41201007387 */ /* 0x0001e20000100800 */
[----:B------:R-:W-:Y:S01]  /*38a0*/  UIMAD UR24, UR5, 0x11, URZ ;  /* 0x00000011051878a4 */ /* 0x000fe2000f8e023f */
[----:B-1----:R-:W-:Y:S01]  /*38b0*/  LEA.HI.X.SX32 R17, R0, R35, 0x1, P3 ;  /* 0x0000002300117211 */ /* 0x002fe200018f0eff */
[----:B------:R-:W-:Y:S01]  /*38c0*/  IMAD R0, R37, 0x8, R15 ;  /* 0x0000000825007824 */ /* 0x000fe200078e020f */
[----:B------:R-:W-:Y:S01]  /*38d0*/  USHF.R.S32.HI UR33, URZ, 0x1f, UR20 ;  /* 0x0000001f3f217899 */ /* 0x000fe20008011414 */
[----:B------:R-:W-:-:S02]  /*38e0*/  CS2R R42, SRZ ;  /* 0x00000000002a7805 */ /* 0x000fc4000001ff00 */
[CC--:B--2---:R-:W-:Y:S01]  /*38f0*/  IADD3 R16, P6, R21.reuse, R33.reuse, RZ ;  /* 0x0000002115107210 */ /* 0x0c4fe20007fde0ff */
[----:B------:R-:W-:Y:S01]  /*3900*/  UIMAD UR18, UR5, 0x12, URZ ;  /* 0x00000012051278a4 */ /* 0x000fe2000f8e023f */
[----:B------:R-:W-:Y:S01]  /*3910*/  CS2R R44, SRZ ;  /* 0x00000000002c7805 */ /* 0x000fe2000001ff00 */
[----:B------:R-:W-:Y:S01]  /*3920*/  UIMAD UR8, UR5, 0x13, URZ ;  /* 0x00000013050878a4 */ /* 0x000fe2000f8e023f */
[C---:B0-----:R-:W-:Y:S01]  /*3930*/  IADD3 R18, P3, R22.reuse, R33, RZ ;  /* 0x0000002116127210 */ /* 0x041fe20007f7e0ff */
[----:B------:R0:W-:Y:S01]  /*3940*/  STL [R1+0x1dc], R16 ;  /* 0x0001dc1001007387 */ /* 0x0001e20000100800 */
[----:B------:R-:W-:Y:S01]  /*3950*/  UIMAD UR27, UR5, 0x14, URZ ;  /* 0x00000014051b78a4 */ /* 0x000fe2000f8e023f */
[----:B------:R-:W-:Y:S02]  /*3960*/  CS2R R46, SRZ ;  /* 0x00000000002e7805 */ /* 0x000fe4000001ff00 */
[-C--:B------:R-:W-:Y:S01]  /*3970*/  LEA.HI.X.SX32 R19, R22, R35.reuse, 0x1, P3 ;  /* 0x0000002316137211 */ /* 0x080fe200018f0eff */
[----:B------:R1:W-:Y:S01]  /*3980*/  STL [R1+0x1c8], R17 ;  /* 0x0001c81101007387 */ /* 0x0003e20000100800 */
[----:B------:R-:W-:Y:S01]  /*3990*/  UIMAD UR25, UR5, 0x15, URZ ;  /* 0x00000015051978a4 */ /* 0x000fe2000f8e023f */
[----:B------:R-:W-:Y:S01]  /*39a0*/  CS2R R48, SRZ ;  /* 0x0000000000307805 */ /* 0x000fe2000001ff00 */
[----:B------:R-:W-:Y:S01]  /*39b0*/  UIMAD UR23, UR5, 0x16, URZ ;  /* 0x00000016051778a4 */ /* 0x000fe2000f8e023f */
[----:B------:R-:W-:Y:S01]  /*39c0*/  CS2R R50, SRZ ;  /* 0x0000000000327805 */ /* 0x000fe2000001ff00 */
[----:B------:R-:W-:Y:S01]  /*39d0*/  UIMAD UR21, UR5, 0x17, URZ ;  /* 0x00000017051578a4 */ /* 0x000fe2000f8e023f */
[-C--:B0-----:R-:W-:Y:S01]  /*39e0*/  LEA.HI.X.SX32 R16, R20, R35.reuse, 0x1, P5 ;  /* 0x0000002314107211 */ /* 0x081fe200028f0eff */
[----:B------:R-:W-:Y:S01]  /*39f0*/  UIMAD UR15, UR5, 0x18, URZ ;  /* 0x00000018050f78a4 */ /* 0x000fe2000f8e023f */
[----:B------:R-:W-:Y:S01]  /*3a00*/  CS2R R52, SRZ ;  /* 0x0000000000347805 */ /* 0x000fe2000001ff00 */
[----:B------:R-:W-:Y:S01]  /*3a10*/  UIMAD UR22, UR5, 0x19, URZ ;  /* 0x00000019051678a4 */ /* 0x000fe2000f8e023f */
[----:B-1----:R-:W-:Y:S01]  /*3a20*/  LEA.HI.X.SX32 R17, R21, R35, 0x1, P6 ;  /* 0x0000002315117211 */ /* 0x002fe200030f0eff */
[----:B------:R0:W-:Y:S01]  /*3a30*/  STL [R1+0x1d0], R16 ;  /* 0x0001d01001007387 */ /* 0x0001e20000100800 */
[----:B------:R-:W-:Y:S01]  /*3a40*/  UIMAD UR37, UR5, 0x1a, URZ ;  /* 0x0000001a052578a4 */ /* 0x000fe2000f8e023f */
[----:B------:R-:W-:Y:S01]  /*3a50*/  CS2R R54, SRZ ;  /* 0x0000000000367805 */ /* 0x000fe2000001ff00 */
[----:B------:R-:W-:Y:S01]  /*3a60*/  UIMAD UR39, UR5, 0x1b, URZ ;  /* 0x0000001b052778a4 */ /* 0x000fe2000f8e023f */
[----:B------:R1:W-:Y:S01]  /*3a70*/  STL [R1+0x1d8], R17 ;  /* 0x0001d81101007387 */ /* 0x0003e20000100800 */
[----:B------:R-:W-:Y:S01]  /*3a80*/  UIMAD UR45, UR5, 0x1c, URZ ;  /* 0x0000001c052d78a4 */ /* 0x000fe2000f8e023f */
[----:B------:R-:W-:Y:S01]  /*3a90*/  CS2R R56, SRZ ;  /* 0x0000000000387805 */ /* 0x000fe2000001ff00 */
[----:B------:R-:W-:Y:S01]  /*3aa0*/  UIMAD UR46, UR5, 0x1d, URZ ;  /* 0x0000001d052e78a4 */ /* 0x000fe2000f8e023f */
[----:B------:R2:W-:Y:S01]  /*3ab0*/  STL [R1+0x1e4], R18 ;  /* 0x0001e41201007387 */ /* 0x0005e20000100800 */
[----:B------:R-:W-:Y:S01]  /*3ac0*/  UIMAD UR47, UR5, 0x1e, URZ ;  /* 0x0000001e052f78a4 */ /* 0x000fe2000f8e023f */
[----:B0-----:R-:W-:Y:S01]  /*3ad0*/  IMAD R16, R37, 0x4, R0 ;  /* 0x0000000425107824 */ /* 0x001fe200078e0200 */
[----:B------:R-:W-:Y:S01]  /*3ae0*/  UIMAD UR48, UR5, 0x1f, URZ ;  /* 0x0000001f053078a4 */ /* 0x000fe2000f8e023f */
[----:B------:R-:W-:Y:S01]  /*3af0*/  CS2R R58, SRZ ;  /* 0x00000000003a7805 */ /* 0x000fe2000001ff00 */
[----:B------:R-:W-:Y:S01]  /*3b00*/  USHF.R.U32.HI UR36, URZ, 0x4, UR43 ;  /* 0x000000043f247899 */ /* 0x000fe2000801162b */
[-C--:B-1----:R-:W-:Y:S01]  /*3b10*/  IADD3 R17, P5, R23, R33.reuse, RZ ;  /* 0x0000002117117210 */ /* 0x082fe20007fbe0ff */
[----:B------:R-:W-:Y:S01]  /*3b20*/  UIADD3 UR38, UR43, 0x4000, URZ ;  /* 0x000040002b267890 */ /* 0x000fe2000fffe03f */
[----:B------:R-:W-:Y:S01]  /*3b30*/  CS2R R60, SRZ ;  /* 0x00000000003c7805 */ /* 0x000fe2000001ff00 */
[----:B------:R-:W-:Y:S01]  /*3b40*/  USGXT.U32 UR36, UR36, 0xe ;  /* 0x0000000e2424789a */ /* 0x000fe20008000000 */
[----:B--2---:R-:W-:Y:S01]  /*3b50*/  IADD3 R18, P6, R24, R33, RZ ;  /* 0x0000002118127210 */ /* 0x004fe20007fde0ff */
[----:B------:R0:W-:Y:S01]  /*3b60*/  STL [R1+0x1ec], R17 ;  /* 0x0001ec1101007387 */ /* 0x0001e20000100800 */
[----:B------:R-:W-:Y:S01]  /*3b70*/  USHF.R.U32.HI UR38, URZ, 0x4, UR38 ;  /* 0x000000043f267899 */ /* 0x000fe20008011626 */
[----:B------:R-:W-:-:S02]  /*3b80*/  CS2R R62, SRZ ;  /* 0x00000000003e7805 */ /* 0x000fc4000001ff00 */
[----:B------:R-:W-:Y:S01]  /*3b90*/  LEA.HI.X.SX32 R20, R24, R35, 0x1, P6 ;  /* 0x0000002318147211 */ /* 0x000fe200030f0eff */
[----:B------:R1:W-:Y:S01]  /*3ba0*/  STL [R1+0x1f4], R18 ;  /* 0x0001f41201007387 */ /* 0x0003e20000100800 */
[C---:B------:R-:W-:Y:S01]  /*3bb0*/  IADD3 R21, P6, R4.reuse, R33, RZ ;  /* 0x0000002104157210 */ /* 0x040fe20007fde0ff */
[----:B------:R-:W-:Y:S01]  /*3bc0*/  USGXT.U32 UR38, UR38, 0xe ;  /* 0x0000000e2626789a */ /* 0x000fe20008000000 */
[----:B------:R-:W-:Y:S01]  /*3bd0*/  CS2R R64, SRZ ;  /* 0x0000000000407805 */ /* 0x000fe2000001ff00 */
[----:B------:R2:W-:Y:S01]  /*3be0*/  STL [R1+0x1e0], R19 ;  /* 0x0001e01301007387 */ /* 0x0005e20000100800 */
[----:B------:R-:W-:Y:S01]  /*3bf0*/  LEA.HI.X.SX32 R4, R4, R35, 0x1, P6 ;  /* 0x0000002304047211 */ /* 0x000fe200030f0eff */
[----:B0-----:R-:W-:Y:S01]  /*3c00*/  IMAD R17, R37, 0x4, R16 ;  /* 0x0000000425117824 */ /* 0x001fe200078e0210 */
[----:B------:R-:W-:Y:S01]  /*3c10*/  UMOV UR61, URZ ;  /* 0x0000003f003d7c82 */ /* 0x000fe20008000000 */
[----:B------:R-:W-:Y:S02]  /*3c20*/  CS2R R66, SRZ ;  /* 0x0000000000427805 */ /* 0x000fe4000001ff00 */
[----:B------:R-:W-:-:S02]  /*3c30*/  CS2R R68, SRZ ;  /* 0x0000000000447805 */ /* 0x000fc4000001ff00 */
[----:B-1----:R-:W-:Y:S02]  /*3c40*/  LEA.HI.X.SX32 R18, R23, R35, 0x1, P5 ;  /* 0x0000002317127211 */ /* 0x002fe400028f0eff */
[----:B------:R-:W-:Y:S02]  /*3c50*/  CS2R R70, SRZ ;  /* 0x0000000000467805 */ /* 0x000fe4000001ff00 */
[----:B------:R-:W-:Y:S02]  /*3c60*/  CS2R R72, SRZ ;  /* 0x0000000000487805 */ /* 0x000fe4000001ff00 */
[----:B------:R-:W-:Y:S02]  /*3c70*/  CS2R R74, SRZ ;  /* 0x00000000004a7805 */ /* 0x000fe4000001ff00 */
[----:B--2---:R-:W-:Y:S01]  /*3c80*/  IADD3 R19, P5, R2, R33, RZ ;  /* 0x0000002102137210 */ /* 0x004fe20007fbe0ff */
[----:B------:R0:W-:Y:S01]  /*3c90*/  STL [R1+0x1e8], R18 ;  /* 0x0001e81201007387 */ /* 0x0001e20000100800 */
[----:B------:R-:W-:-:S02]  /*3ca0*/  CS2R R76, SRZ ;  /* 0x00000000004c7805 */ /* 0x000fc4000001ff00 */
[----:B------:R-:W-:Y:S02]  /*3cb0*/  CS2R R78, SRZ ;  /* 0x00000000004e7805 */ /* 0x000fe4000001ff00 */
[----:B------:R-:W-:Y:S01]  /*3cc0*/  CS2R R80, SRZ ;  /* 0x0000000000507805 */ /* 0x000fe2000001ff00 */
[----:B------:R1:W-:Y:S01]  /*3cd0*/  STL [R1+0x1f0], R20 ;  /* 0x0001f01401007387 */ /* 0x0003e20000100800 */
[----:B------:R-:W-:Y:S02]  /*3ce0*/  CS2R R82, SRZ ;  /* 0x0000000000527805 */ /* 0x000fe4000001ff00 */
[----:B------:R-:W-:Y:S02]  /*3cf0*/  CS2R R84, SRZ ;  /* 0x0000000000547805 */ /* 0x000fe4000001ff00 */
[----:B------:R-:W-:Y:S01]  /*3d00*/  CS2R R86, SRZ ;  /* 0x0000000000567805 */ /* 0x000fe2000001ff00 */
[----:B------:R2:W-:Y:S01]  /*3d10*/  STL [R1+0x1fc], R19 ;  /* 0x0001fc1301007387 */ /* 0x0005e20000100800 */
[----:B------:R-:W-:Y:S01]  /*3d20*/  CS2R R88, SRZ ;  /* 0x0000000000587805 */ /* 0x000fe2000001ff00 */
[----:B0-----:R-:W-:Y:S01]  /*3d30*/  IMAD R18, R37, 0x4, R17 ;  /* 0x0000000425127824 */ /* 0x001fe200078e0211 */
[----:B------:R-:W-:Y:S01]  /*3d40*/  CS2R R90, SRZ ;  /* 0x00000000005a7805 */ /* 0x000fe2000001ff00 */
[----:B------:R0:W-:Y:S01]  /*3d50*/  STL [R1+0x204], R21 ;  /* 0x0002041501007387 */ /* 0x0001e20000100800 */
[----:B------:R-:W-:-:S02]  /*3d60*/  CS2R R92, SRZ ;  /* 0x00000000005c7805 */ /* 0x000fc4000001ff00 */
[----:B-1----:R-:W-:Y:S02]  /*3d70*/  IADD3 R20, P3, R26, R33, RZ ;  /* 0x000000211a147210 */ /* 0x002fe40007f7e0ff */
[----:B------:R-:W-:Y:S02]  /*3d80*/  CS2R R94, SRZ ;  /* 0x00000000005e7805 */ /* 0x000fe4000001ff00 */
[----:B------:R-:W-:Y:S02]  /*3d90*/  CS2R R96, SRZ ;  /* 0x0000000000607805 */ /* 0x000fe4000001ff00 */
[----:B------:R-:W-:Y:S02]  /*3da0*/  CS2R R98, SRZ ;  /* 0x0000000000627805 */ /* 0x000fe4000001ff00 */
[----:B--2---:R-:W-:Y:S01]  /*3db0*/  LEA.HI.X.SX32 R19, R2, R35, 0x1, P5 ;  /* 0x0000002302137211 */ /* 0x004fe200028f0eff */
[----:B------:R1:W-:Y:S01]  /*3dc0*/  STL [R1+0x24c], R20 ;  /* 0x00024c1401007387 */ /* 0x0003e20000100800 */
[----:B------:R-:W-:Y:S01]  /*3dd0*/  IMAD R2, R37, 0x4, R18 ;  /* 0x0000000425027824 */ /* 0x000fe200078e0212 */
[----:B------:R-:W-:-:S02]  /*3de0*/  CS2R R100, SRZ ;  /* 0x0000000000647805 */ /* 0x000fc4000001ff00 */
[----:B0-----:R-:W-:Y:S01]  /*3df0*/  LEA.HI.X.SX32 R21, R25, R35, 0x1, P4 ;  /* 0x0000002319157211 */ /* 0x001fe200020f0eff */
[----:B------:R0:W-:Y:S01]  /*3e00*/  STL [R1+0x1f8], R19 ;  /* 0x0001f81301007387 */ /* 0x0001e20000100800 */
[----:B------:R-:W-:Y:S02]  /*3e10*/  CS2R R24, SRZ ;  /* 0x0000000000187805 */ /* 0x000fe4000001ff00 */
[----:B------:R-:W-:Y:S02]  /*3e20*/  CS2R R102, SRZ ;  /* 0x0000000000667805 */ /* 0x000fe4000001ff00 */
[----:B------:R-:W-:Y:S01]  /*3e30*/  CS2R R104, SRZ ;  /* 0x0000000000687805 */ /* 0x000fe2000001ff00 */
[----:B------:R2:W-:Y:S01]  /*3e40*/  STL [R1+0x200], R4 ;  /* 0x0002000401007387 */ /* 0x0005e20000100800 */
[----:B------:R-:W-:Y:S02]  /*3e50*/  CS2R R106, SRZ ;  /* 0x00000000006a7805 */ /* 0x000fe4000001ff00 */
[----:B-1----:R-:W-:-:S02]  /*3e60*/  IADD3 R20, P5, R3, R33, RZ ;  /* 0x0000002103147210 */ /* 0x002fc40007fbe0ff */
[----:B------:R-:W-:Y:S02]  /*3e70*/  CS2R R108, SRZ ;  /* 0x00000000006c7805 */ /* 0x000fe4000001ff00 */
[----:B------:R-:W-:Y:S02]  /*3e80*/  CS2R R110, SRZ ;  /* 0x00000000006e7805 */ /* 0x000fe4000001ff00 */
[----:B------:R-:W-:Y:S02]  /*3e90*/  CS2R R112, SRZ ;  /* 0x0000000000707805 */ /* 0x000fe4000001ff00 */
[----:B0-----:R-:W-:Y:S01]  /*3ea0*/  IADD3 R19, P6, R5, R33, RZ ;  /* 0x0000002105137210 */ /* 0x001fe20007fde0ff */
[----:B------:R0:W-:Y:S01]  /*3eb0*/  STL [R1+0x214], R20 ;  /* 0x0002141401007387 */ /* 0x0001e20000100800 */
[----:B------:R-:W-:Y:S02]  /*3ec0*/  CS2R R114, SRZ ;  /* 0x0000000000727805 */ /* 0x000fe4000001ff00 */
[----:B------:R-:W-:Y:S01]  /*3ed0*/  CS2R R116, SRZ ;  /* 0x0000000000747805 */ /* 0x000fe2000001ff00 */
[----:B--2---:R-:W-:Y:S01]  /*3ee0*/  IMAD R4, R37, 0x4, R2 ;  /* 0x0000000425047824 */ /* 0x004fe200078e0202 */
[----:B------:R1:W-:Y:S01]  /*3ef0*/  STL [R1+0x21c], R19 ;  /* 0x00021c1301007387 */ /* 0x0003e20000100800 */
[----:B------:R-:W-:-:S02]  /*3f00*/  CS2R R118, SRZ ;  /* 0x0000000000767805 */ /* 0x000fc4000001ff00 */
[----:B------:R-:W-:Y:S02]  /*3f10*/  CS2R R120, SRZ ;  /* 0x0000000000787805 */ /* 0x000fe4000001ff00 */
[----:B------:R-:W-:Y:S01]  /*3f20*/  CS2R R122, SRZ ;  /* 0x00000000007a7805 */ /* 0x000fe2000001ff00 */
[----:B------:R-:W-:Y:S01]  /*3f30*/  STL [R1+0x208], R21 ;  /* 0x0002081501007387 */ /* 0x000fe20000100800 */
[----:B------:R-:W-:Y:S02]  /*3f40*/  CS2R R124, SRZ ;  /* 0x00000000007c7805 */ /* 0x000fe4000001ff00 */
[----:B0-----:R-:W-:Y:S01]  /*3f50*/  LEA.HI.X.SX32 R20, R3, R35, 0x1, P5 ;  /* 0x0000002303147211 */ /* 0x001fe200028f0eff */
[----:B------:R-:W-:Y:S01]  /*3f60*/  IMAD R3, R37, 0x4, R4 ;  /* 0x0000000425037824 */ /* 0x000fe200078e0204 */
[----:B------:R-:W-:Y:S02]  /*3f70*/  CS2R R126, SRZ ;  /* 0x00000000007e7805 */ /* 0x000fe4000001ff00 */
[----:B------:R-:W-:-:S02]  /*3f80*/  CS2R R128, SRZ ;  /* 0x0000000000807805 */ /* 0x000fc4000001ff00 */
[----:B-1----:R-:W-:Y:S01]  /*3f90*/  LEA.HI.X.SX32 R19, R5, R35, 0x1, P6 ;  /* 0x0000002305137211 */ /* 0x002fe200030f0eff */
[----:B------:R0:W-:Y:S01]  /*3fa0*/  STL [R1+0x210], R20 ;  /* 0x0002101401007387 */ /* 0x0001e20000100800 */
[C---:B------:R-:W-:Y:S02]  /*3fb0*/  IADD3 R5, P4, R6.reuse, R33, RZ ;  /* 0x0000002106057210 */ /* 0x040fe40007f9e0ff */
[----:B------:R-:W-:Y:S02]  /*3fc0*/  CS2R R130, SRZ ;  /* 0x0000000000827805 */ /* 0x000fe4000001ff00 */
[----:B------:R-:W-:Y:S01]  /*3fd0*/  CS2R R132, SRZ ;  /* 0x0000000000847805 */ /* 0x000fe2000001ff00 */
[----:B------:R1:W-:Y:S01]  /*3fe0*/  STL [R1+0x218], R19 ;  /* 0x0002181301007387 */ /* 0x0003e20000100800 */
[----:B------:R-:W-:Y:S02]  /*3ff0*/  LEA.HI.X.SX32 R6, R6, R35, 0x1, P4 ;  /* 0x0000002306067211 */ /* 0x000fe400020f0eff */
[----:B------:R-:W-:-:S02]  /*4000*/  CS2R R134, SRZ ;  /* 0x0000000000867805 */ /* 0x000fc4000001ff00 */
[----:B------:R-:W-:Y:S01]  /*4010*/  CS2R R136, SRZ ;  /* 0x0000000000887805 */ /* 0x000fe2000001ff00 */
[----:B------:R2:W-:Y:S01]  /*4020*/  STL [R1+0x224], R5 ;  /* 0x0002240501007387 */ /* 0x0005e20000100800 */
[----:B------:R-:W-:Y:S02]  /*4030*/  CS2R R138, SRZ ;  /* 0x00000000008a7805 */ /* 0x000fe4000001ff00 */
[----:B0-----:R-:W-:Y:S02]  /*4040*/  IADD3 R20, P5, R7, R33, RZ ;  /* 0x0000002107147210 */ /* 0x001fe40007fbe0ff */
[----:B------:R-:W-:Y:S02]  /*4050*/  CS2R R140, SRZ ;  /* 0x00000000008c7805 */ /* 0x000fe4000001ff00 */
[----:B------:R-:W-:Y:S02]  /*4060*/  CS2R R142, SRZ ;  /* 0x00000000008e7805 */ /* 0x000fe4000001ff00 */
[----:B------:R-:W-:-:S02]  /*4070*/  CS2R R144, SRZ ;  /* 0x0000000000907805 */ /* 0x000fc4000001ff00 */
[C---:B-1----:R-:W-:Y:S01]  /*4080*/  IADD3 R19, P6, R10.reuse, R33, RZ ;  /* 0x000000210a137210 */ /* 0x042fe20007fde0ff */
[----:B------:R-:W-:Y:S01]  /*4090*/  STL [R1+0x22c], R20 ;  /* 0x00022c1401007387 */ /* 0x000fe20000100800 */
[-C--:B------:R-:W-:Y:S02]  /*40a0*/  LEA.HI.X.SX32 R7, R7, R35.reuse, 0x1, P5 ;  /* 0x0000002307077211 */ /* 0x080fe400028f0eff */
[----:B------:R-:W-:Y:S02]  /*40b0*/  CS2R R146, SRZ ;  /* 0x0000000000927805 */ /* 0x000fe4000001ff00 */
[----:B------:R-:W-:Y:S01]  /*40c0*/  LEA.HI.X.SX32 R10, R10, R35, 0x1, P6 ;  /* 0x000000230a0a7211 */ /* 0x000fe200030f0eff */
[----:B------:R0:W-:Y:S01]  /*40d0*/  STL [R1+0x234], R19 ;  /* 0x0002341301007387 */ /* 0x0001e20000100800 */
[----:B--2---:R-:W-:Y:S01]  /*40e0*/  IMAD R5, R37, 0x8, R3 ;  /* 0x0000000825057824 */ /* 0x004fe200078e0203 */
[----:B------:R-:W-:Y:S02]  /*40f0*/  CS2R R148, SRZ ;  /* 0x0000000000947805 */ /* 0x000fe4000001ff00 */
[----:B------:R-:W-:Y:S01]  /*4100*/  CS2R R150, SRZ ;  /* 0x0000000000967805 */ /* 0x000fe2000001ff00 */
[----:B------:R1:W-:Y:S01]  /*4110*/  STL [R1+0x220], R6 ;  /* 0x0002200601007387 */ /* 0x0003e20000100800 */
[----:B------:R-:W-:Y:S01]  /*4120*/  UMOV UR4, URZ ;  /* 0x0000003f00047c82 */ /* 0x000fe20008000000 */
[----:B------:R-:W-:Y:S01]  /*4130*/  UMOV UR6, URZ ;  /* 0x0000003f00067c82 */ /* 0x000fe20008000000 */
[----:B------:R-:W-:Y:S01]  /*4140*/  ULDC UR44, c[0x0][0x238] ;  /* 0x00008e00002c7ab9 */ /* 0x000fe20000000800 */
[----:B------:R2:W-:Y:S01]  /*4150*/  STL [R1+0x228], R7 ;  /* 0x0002280701007387 */ /* 0x0005e20000100800 */
[----:B0-----:R-:W-:-:S03]  /*4160*/  IADD3 R19, P4, R27, R33, RZ ;  /* 0x000000211b137210 */ /* 0x001fc60007f9e0ff */
[----:B------:R0:W-:Y:S01]  /*4170*/  STL [R1+0x230], R10 ;  /* 0x0002300a01007387 */ /* 0x0001e20000100800 */
[----:B-1----:R-:W-:Y:S01]  /*4180*/  IMAD R6, R37, 0x4, R5 ;  /* 0x0000000425067824 */ /* 0x002fe200078e0205 */
[-C--:B--2---:R-:W-:Y:S02]  /*4190*/  IADD3 R7, P5, R14, R33.reuse, RZ ;  /* 0x000000210e077210 */ /* 0x084fe40007fbe0ff */
[----:B0-----:R-:W-:-:S03]  /*41a0*/  IADD3 R10, P6, R15, R33, RZ ;  /* 0x000000210f0a7210 */ /* 0x001fc60007fde0ff */
[----:B------:R0:W-:Y:S01]  /*41b0*/  STL [R1+0x23c], R7 ;  /* 0x00023c0701007387 */ /* 0x0001e20000100800 */
[----:B------:R-:W-:-:S03]  /*41c0*/  LEA.HI.X.SX32 R15, R15, R35, 0x1, P6 ;  /* 0x000000230f0f7211 */ /* 0x000fc600030f0eff */
[----:B------:R1:W-:Y:S04]  /*41d0*/  STL [R1+0x244], R10 ;  /* 0x0002440a01007387 */ /* 0x0003e80000100800 */
[----:B------:R2:W-:Y:S01]  /*41e0*/  STL [R1+0x28c], R19 ;  /* 0x00028c1301007387 */ /* 0x0005e20000100800 */
[C---:B0-----:R-:W-:Y:S01]  /*41f0*/  IMAD R7, R37.reuse, 0x4, R6 ;  /* 0x0000000425077824 */ /* 0x041fe200078e0206 */
[----:B-1----:R-:W-:Y:S02]  /*4200*/  LEA.HI.X.SX32 R10, R14, R35, 0x1, P5 ;  /* 0x000000230e0a7211 */ /* 0x002fe400028f0eff */
[-C--:B------:R-:W-:Y:S02]  /*4210*/  IADD3 R14, P5, R0, R33.reuse, RZ ;  /* 0x00000021000e7210 */ /* 0x080fe40007fbe0ff */
[----:B--2---:R-:W-:Y:S01]  /*4220*/  IADD3 R19, P6, R16, R33, RZ ;  /* 0x0000002110137210 */ /* 0x004fe20007fde0ff */
[----:B------:R0:W-:Y:S04]  /*4230*/  STL [R1+0x238], R10 ;  /* 0x0002380a01007387 */ /* 0x0001e80000100800 */
[----:B------:R1:W-:Y:S04]  /*4240*/  STL [R1+0x240], R15 ;  /* 0x0002400f01007387 */ /* 0x0003e80000100800 */
[----:B------:R2:W-:Y:S01]  /*4250*/  STL [R1+0x254], R14 ;  /* 0x0002540e01007387 */ /* 0x0005e20000100800 */
[----:B0-----:R-:W-:-:S03]  /*4260*/  IMAD R10, R37, 0x4, R7 ;  /* 0x00000004250a7824 */ /* 0x001fc600078e0207 */
[----:B------:R-:W-:Y:S01]  /*4270*/  STL [R1+0x25c], R19 ;  /* 0x00025c1301007387 */ /* 0x000fe20000100800 */
[-C--:B-1----:R-:W-:Y:S01]  /*4280*/  LEA.HI.X.SX32 R15, R0, R35.reuse, 0x1, P5 ;  /* 0x00000023000f7211 */ /* 0x082fe200028f0eff */
[----:B------:R-:W-:Y:S01]  /*4290*/  IMAD R0, R37, 0x4, R10 ;  /* 0x0000000425007824 */ /* 0x000fe200078e020a */
[----:B--2---:R-:W-:-:S05]  /*42a0*/  LEA.HI.X.SX32 R14, R26, R35, 0x1, P3 ;  /* 0x000000231a0e7211 */ /* 0x004fca00018f0eff */
[----:B------:R0:W-:Y:S04]  /*42b0*/  STL [R1+0x248], R14 ;  /* 0x0002480e01007387 */ /* 0x0001e80000100800 */
[----:B------:R1:W-:Y:S01]  /*42c0*/  STL [R1+0x250], R15 ;  /* 0x0002500f01007387 */ /* 0x0003e20000100800 */
[----:B0-----:R-:W-:Y:S02]  /*42d0*/  LEA.HI.X.SX32 R14, R16, R35, 0x1, P6 ;  /* 0x00000023100e7211 */ /* 0x001fe400030f0eff */
[-C--:B------:R-:W-:Y:S02]  /*42e0*/  IADD3 R16, P5, R18, R33.reuse, RZ ;  /* 0x0000002112107210 */ /* 0x080fe40007fbe0ff */
[C---:B-1----:R-:W-:Y:S01]  /*42f0*/  IADD3 R15, P3, R17.reuse, R33, RZ ;  /* 0x00000021110f7210 */ /* 0x042fe20007f7e0ff */
[----:B------:R0:W-:Y:S03]  /*4300*/  STL [R1+0x258], R14 ;  /* 0x0002580e01007387 */ /* 0x0001e60000100800 */
[----:B------:R-:W-:Y:S01]  /*4310*/  LEA.HI.X.SX32 R17, R17, R35, 0x1, P3 ;  /* 0x0000002311117211 */ /* 0x000fe200018f0eff */
[----:B------:R1:W-:Y:S04]  /*4320*/  STL [R1+0x264], R15 ;  /* 0x0002640f01007387 */ /* 0x0003e80000100800 */
[----:B------:R2:W-:Y:S01]  /*4330*/  STL [R1+0x26c], R16 ;  /* 0x00026c1001007387 */ /* 0x0005e20000100800 */
[----:B0-----:R-:W-:Y:S01]  /*4340*/  IMAD R14, R37, 0x4, R0 ;  /* 0x00000004250e7824 */ /* 0x001fe200078e0200 */
[----:B-1----:R-:W-:-:S02]  /*4350*/  IADD3 R15, P6, R2, R33, RZ ;  /* 0x00000021020f7210 */ /* 0x002fc40007fde0ff */
[----:B--2---:R-:W-:-:S03]  /*4360*/  LEA.HI.X.SX32 R16, R18, R35, 0x1, P5 ;  /* 0x0000002312107211 */ /* 0x004fc600028f0eff */
[----:B------:R0:W-:Y:S01]  /*4370*/  STL [R1+0x274], R15 ;  /* 0x0002740f01007387 */ /* 0x0001e20000100800 */
[----:B------:R-:W-:-:S03]  /*4380*/  LEA.HI.X.SX32 R2, R2, R35, 0x1, P6 ;  /* 0x0000002302027211 */ /* 0x000fc600030f0eff */
[----:B------:R1:W-:Y:S04]  /*4390*/  STL [R1+0x260], R17 ;  /* 0x0002601101007387 */ /* 0x0003e80000100800 */
[----:B------:R2:W-:Y:S01]  /*43a0*/  STL [R1+0x268], R16 ;  /* 0x0002681001007387 */ /* 0x0005e20000100800 */
[----:B0-----:R-:W-:-:S03]  /*43b0*/  IMAD R15, R37, 0x4, R14 ;  /* 0x00000004250f7824 */ /* 0x001fc600078e020e */
[----:B------:R0:W-:Y:S01]  /*43c0*/  STL [R1+0x270], R2 ;  /* 0x0002700201007387 */ /* 0x0001e20000100800 */
[-C--:B-1----:R-:W-:Y:S02]  /*43d0*/  IADD3 R17, P5, R4, R33.reuse, RZ ;  /* 0x0000002104117210 */ /* 0x082fe40007fbe0ff */
[----:B--2---:R-:W-:-:S03]  /*43e0*/  IADD3 R16, P6, R3, R33, RZ ;  /* 0x0000002103107210 */ /* 0x004fc60007fde0ff */
[----:B------:R1:W-:Y:S01]  /*43f0*/  STL [R1+0x27c], R17 ;  /* 0x00027c1101007387 */ /* 0x0003e20000100800 */
[----:B------:R-:W-:Y:S01]  /*4400*/  LEA.HI.X.SX32 R4, R4, R35, 0x1, P5 ;  /* 0x0000002304047211 */ /* 0x000fe200028f0eff */
[----:B0-----:R-:W-:Y:S02]  /*4410*/  IMAD R2, R37, 0x8, R15 ;  /* 0x0000000825027824 */ /* 0x001fe400078e020f */
[----:B------:R0:W-:Y:S01]  /*4420*/  STL [R1+0x284], R16 ;  /* 0x0002841001007387 */ /* 0x0001e20000100800 */
[----:B-1----:R-:W-:Y:S02]  /*4430*/  IADD3 R17, P3, R28, R33, RZ ;  /* 0x000000211c117210 */ /* 0x002fe40007f7e0ff */
[----:B0-----:R-:W-:-:S03]  /*4440*/  LEA.HI.X.SX32 R16, R3, R35, 0x1, P6 ;  /* 0x0000002303107211 */ /* 0x001fc600030f0eff */
[----:B------:R0:W-:Y:S01]  /*4450*/  STL [R1+0x2cc], R17 ;  /* 0x0002cc1101007387 */ /* 0x0001e20000100800 */
[----:B------:R-:W-:-:S03]  /*4460*/  IMAD R3, R37, 0x4, R2 ;  /* 0x0000000425037824 */ /* 0x000fc600078e0202 */
[----:B------:R1:W-:Y:S04]  /*4470*/  STL [R1+0x278], R4 ;  /* 0x0002780401007387 */ /* 0x0003e80000100800 */
[----:B------:R2:W-:Y:S01]  /*4480*/  STL [R1+0x280], R16 ;  /* 0x0002801001007387 */ /* 0x0005e20000100800 */
[CC--:B0-----:R-:W-:Y:S02]  /*4490*/  IADD3 R17, P6, R6.reuse, R33.reuse, RZ ;  /* 0x0000002106117210 */ /* 0x0c1fe40007fde0ff */
[----:B-1----:R-:W-:Y:S02]  /*44a0*/  IADD3 R4, P5, R5, R33, RZ ;  /* 0x0000002105047210 */ /* 0x002fe40007fbe0ff */
[-C--:B------:R-:W-:Y:S02]  /*44b0*/  LEA.HI.X.SX32 R6, R6, R35.reuse, 0x1, P6 ;  /* 0x0000002306067211 */ /* 0x080fe400030f0eff */
[-C--:B--2---:R-:W-:Y:S01]  /*44c0*/  LEA.HI.X.SX32 R16, R27, R35.reuse, 0x1, P4 ;  /* 0x000000231b107211 */ /* 0x084fe200020f0eff */
[----:B------:R0:W-:Y:S01]  /*44d0*/  STL [R1+0x294], R4 ;  /* 0x0002940401007387 */ /* 0x0001e20000100800 */
[----:B------:R-:W-:-:S02]  /*44e0*/  LEA.HI.X.SX32 R5, R5, R35, 0x1, P5 ;  /* 0x0000002305057211 */ /* 0x000fc400028f0eff */
[----:B------:R-:W-:Y:S01]  /*44f0*/  CS2R R26, SRZ ;  /* 0x00000000001a7805 */ /* 0x000fe2000001ff00 */
[----:B------:R-:W-:Y:S04]  /*4500*/  STL [R1+0x29c], R17 ;  /* 0x00029c1101007387 */ /* 0x000fe80000100800 */
[----:B------:R1:W-:Y:S01]  /*4510*/  STL [R1+0x288], R16 ;  /* 0x0002881001007387 */ /* 0x0003e20000100800 */
[----:B0-----:R-:W-:-:S03]  /*4520*/  IMAD R4, R37, 0x4, R3 ;  /* 0x0000000425047824 */ /* 0x001fc600078e0203 */
[----:B------:R0:W-:Y:S04]  /*4530*/  STL [R1+0x290], R5 ;  /* 0x0002900501007387 */ /* 0x0001e80000100800 */
[----:B------:R2:W-:Y:S01]  /*4540*/  STL [R1+0x298], R6 ;  /* 0x0002980601007387 */ /* 0x0005e20000100800 */
[----:B-1----:R-:W-:-:S04]  /*4550*/  IADD3 R16, P4, R7, R33, RZ ;  /* 0x0000002107107210 */ /* 0x002fc80007f9e0ff */
[----:B------:R-:W-:Y:S01]  /*4560*/  LEA.HI.X.SX32 R7, R7, R35, 0x1, P4 ;  /* 0x0000002307077211 */ /* 0x000fe200020f0eff */
[----:B------:R1:W-:Y:S01]  /*4570*/  STL [R1+0x2a4], R16 ;  /* 0x0002a41001007387 */ /* 0x0003e20000100800 */
[----:B0-----:R-:W-:Y:S01]  /*4580*/  IMAD R5, R37, 0x4, R4 ;  /* 0x0000000425057824 */ /* 0x001fe200078e0204 */
[----:B--2---:R-:W-:-:S05]  /*4590*/  IADD3 R6, P5, R10, R33, RZ ;  /* 0x000000210a067210 */ /* 0x004fca0007fbe0ff */
[----:B------:R0:W-:Y:S01]  /*45a0*/  STL [R1+0x2ac], R6 ;  /* 0x0002ac0601007387 */ /* 0x0001e20000100800 */
[----:B-1----:R-:W-:-:S05]  /*45b0*/  IADD3 R16, P6, R0, R33, RZ ;  /* 0x0000002100107210 */ /* 0x002fca0007fde0ff */
[----:B------:R1:W-:Y:S01]  /*45c0*/  STL [R1+0x2b4], R16 ;  /* 0x0002b41001007387 */ /* 0x0003e20000100800 */
[----:B0-----:R-:W-:-:S03]  /*45d0*/  IMAD R6, R37, 0x4, R5 ;  /* 0x0000000425067824 */ /* 0x001fc600078e0205 */
[----:B------:R0:W-:Y:S01]  /*45e0*/  STL [R1+0x2a0], R7 ;  /* 0x0002a00701007387 */ /* 0x0001e20000100800 */
[----:B-1----:R-:W-:Y:S02]  /*45f0*/  LEA.HI.X.SX32 R16, R10, R35, 0x1, P5 ;  /* 0x000000230a107211 */ /* 0x002fe400028f0eff */
[----:B------:R-:W-:Y:S02]  /*4600*/  IADD3 R10, P5, R14, R33, RZ ;  /* 0x000000210e0a7210 */ /* 0x000fe40007fbe0ff */
[-C--:B0-----:R-:W-:Y:S01]  /*4610*/  LEA.HI.X.SX32 R7, R0, R35.reuse, 0x1, P6 ;  /* 0x0000002300077211 */ /* 0x081fe200030f0eff */
[----:B------:R0:W-:Y:S01]  /*4620*/  STL [R1+0x2a8], R16 ;  /* 0x0002a81001007387 */ /* 0x0001e20000100800 */
[-C--:B------:R-:W-:Y:S01]  /*4630*/  LEA.HI.X.SX32 R14, R14, R35.reuse, 0x1, P5 ;  /* 0x000000230e0e7211 */ /* 0x080fe200028f0eff */
[----:B------:R-:W-:Y:S02]  /*4640*/  IMAD R0, R37, 0x4, R6 ;  /* 0x0000000425007824 */ /* 0x000fe400078e0206 */
[----:B------:R1:W-:Y:S04]  /*4650*/  STL [R1+0x2b0], R7 ;  /* 0x0002b00701007387 */ /* 0x0003e80000100800 */
[----:B------:R2:W-:Y:S01]  /*4660*/  STL [R1+0x2bc], R10 ;  /* 0x0002bc0a01007387 */ /* 0x0005e20000100800 */
[----:B0-----:R-:W-:-:S02]  /*4670*/  LEA.HI.X.SX32 R16, R28, R35, 0x1, P3 ;  /* 0x000000231c107211 */ /* 0x001fc400018f0eff */
[-C--:B-1----:R-:W-:Y:S02]  /*4680*/  IADD3 R7, P6, R15, R33.reuse, RZ ;  /* 0x000000210f077210 */ /* 0x082fe40007fde0ff */
[----:B--2---:R-:W-:-:S03]  /*4690*/  IADD3 R10, P4, R29, R33, RZ ;  /* 0x000000211d0a7210 */ /* 0x004fc60007f9e0ff */
[----:B------:R0:W-:Y:S04]  /*46a0*/  STL [R1+0x2c4], R7 ;  /* 0x0002c40701007387 */ /* 0x0001e80000100800 */
[----:B------:R1:W-:Y:S04]  /*46b0*/  STL [R1+0x30c], R10 ;  /* 0x00030c0a01007387 */ /* 0x0003e80000100800 */
[----:B------:R2:W-:Y:S01]  /*46c0*/  STL [R1+0x2b8], R14 ;  /* 0x0002b80e01007387 */ /* 0x0005e20000100800 */
[----:B0-----:R-:W-:Y:S01]  /*46d0*/  IMAD R7, R37, 0x4, R0 ;  /* 0x0000000425077824 */ /* 0x001fe200078e0200 */
[----:B-1----:R-:W-:-:S02]  /*46e0*/  LEA.HI.X.SX32 R10, R15, R35, 0x1, P6 ;  /* 0x000000230f0a7211 */ /* 0x002fc400030f0eff */
[-C--:B------:R-:W-:Y:S02]  /*46f0*/  IADD3 R15, P5, R2, R33.reuse, RZ ;  /* 0x00000021020f7210 */ /* 0x080fe40007fbe0ff */
[----:B--2---:R-:W-:Y:S01]  /*4700*/  IADD3 R14, P6, R3, R33, RZ ;  /* 0x00000021030e7210 */ /* 0x004fe20007fde0ff */
[----:B------:R0:W-:Y:S04]  /*4710*/  STL [R1+0x2c0], R10 ;  /* 0x0002c00a01007387 */ /* 0x0001e80000100800 */
[----:B------:R1:W-:Y:S04]  /*4720*/  STL [R1+0x2d4], R15 ;  /* 0x0002d40f01007387 */ /* 0x0003e80000100800 */
[----:B------:R2:W-:Y:S01]  /*4730*/  STL [R1+0x2dc], R14 ;  /* 0x0002dc0e01007387 */ /* 0x0005e20000100800 */
[----:B0-----:R-:W-:-:S03]  /*4740*/  IMAD R10, R37, 0x8, R7 ;  /* 0x00000008250a7824 */ /* 0x001fc600078e0207 */
[----:B------:R0:W-:Y:S01]  /*4750*/  STL [R1+0x2c8], R16 ;  /* 0x0002c81001007387 */ /* 0x0001e20000100800 */
[-C--:B-1----:R-:W-:Y:S01]  /*4760*/  LEA.HI.X.SX32 R15, R2, R35.reuse, 0x1, P5 ;  /* 0x00000023020f7211 */ /* 0x082fe200028f0eff */
[----:B------:R-:W-:Y:S01]  /*4770*/  IMAD R2, R37, 0x4, R10 ;  /* 0x0000000425027824 */ /* 0x000fe200078e020a */
[----:B--2---:R-:W-:-:S03]  /*4780*/  LEA.HI.X.SX32 R14, R3, R35, 0x1, P6 ;  /* 0x00000023030e7211 */ /* 0x004fc600030f0eff */
[----:B------:R1:W-:Y:S01]  /*4790*/  STL [R1+0x2d0], R15 ;  /* 0x0002d00f01007387 */ /* 0x0003e20000100800 */
[C---:B------:R-:W-:Y:S02]  /*47a0*/  IADD3 R3, P3, R4.reuse, R33, RZ ;  /* 0x0000002104037210 */ /* 0x040fe40007f7e0ff */
[----:B0-----:R-:W-:Y:S01]  /*47b0*/  LOP3.LUT R16, R11, 0x10, RZ, 0x3c, !PT ;  /* 0x000000100b107812 */ /* 0x001fe200078e3cff */
[----:B------:R0:W-:Y:S01]  /*47c0*/  STL [R1+0x2d8], R14 ;  /* 0x0002d80e01007387 */ /* 0x0001e20000100800 */
[----:B------:R-:W-:-:S03]  /*47d0*/  LEA.HI.X.SX32 R4, R4, R35, 0x1, P3 ;  /* 0x0000002304047211 */ /* 0x000fc600018f0eff */
[----:B------:R2:W-:Y:S01]  /*47e0*/  STL [R1+0x2e4], R3 ;  /* 0x0002e40301007387 */ /* 0x0005e20000100800 */
[-C--:B-1----:R-:W-:Y:S02]  /*47f0*/  IADD3 R15, P5, R5, R33.reuse, RZ ;  /* 0x00000021050f7210 */ /* 0x082fe40007fbe0ff */
[----:B0-----:R-:W-:-:S03]  /*4800*/  IADD3 R14, P6, R6, R33, RZ ;  /* 0x00000021060e7210 */ /* 0x001fc60007fde0ff */
[----:B------:R-:W-:Y:S01]  /*4810*/  STL [R1+0x2ec], R15 ;  /* 0x0002ec0f01007387 */ /* 0x000fe20000100800 */
[-C--:B------:R-:W-:Y:S02]  /*4820*/  LEA.HI.X.SX32 R5, R5, R35.reuse, 0x1, P5 ;  /* 0x0000002305057211 */ /* 0x080fe400028f0eff */
[----:B------:R-:W-:Y:S01]  /*4830*/  LEA.HI.X.SX32 R6, R6, R35, 0x1, P6 ;  /* 0x0000002306067211 */ /* 0x000fe200030f0eff */
[----:B------:R0:W-:Y:S01]  /*4840*/  STL [R1+0x2f4], R14 ;  /* 0x0002f40e01007387 */ /* 0x0001e20000100800 */
[----:B--2---:R-:W-:-:S03]  /*4850*/  IMAD R3, R37, 0x4, R2 ;  /* 0x0000000425037824 */ /* 0x004fc600078e0202 */
[----:B------:R1:W-:Y:S04]  /*4860*/  STL [R1+0x2e0], R4 ;  /* 0x0002e00401007387 */ /* 0x0003e80000100800 */
        /* <DEDUP_REMOVED lines=10> */
[----:B0-----:R-:W-:-:S03]  /*4910*/  IMAD R5, R37, 0x4, R4 ;  /* 0x0000000425057824 */ /* 0x001fc600078e0204 */
[----:B------:R0:W-:Y:S01]  /*4920*/  STL [R1+0x2f8], R0 ;  /* 0x0002f80001007387 */ /* 0x0001e20000100800 */
[-C--:B-1----:R-:W-:Y:S02]  /*4930*/  LEA.HI.X.SX32 R14, R29, R35.reuse, 0x1, P4 ;  /* 0x000000231d0e7211 */ /* 0x082fe400020f0eff */
[----:B------:R-:W-:Y:S02]  /*4940*/  CS2R R28, SRZ ;  /* 0x00000000001c7805 */ /* 0x000fe4000001ff00 */
[----:B--2---:R-:W-:Y:S02]  /*4950*/  LEA.HI.X.SX32 R6, R7, R35, 0x1, P6 ;  /* 0x0000002307067211 */ /* 0x004fe400030f0eff */
[-C--:B------:R-:W-:Y:S01]  /*4960*/  IADD3 R7, P5, R10, R33.reuse, RZ ;  /* 0x000000210a077210 */ /* 0x080fe20007fbe0ff */
[----:B0-----:R-:W-:Y:S02]  /*4970*/  IMAD R0, R37, 0x4, R5 ;  /* 0x0000000425007824 */ /* 0x001fe400078e0205 */
[----:B------:R0:W-:Y:S04]  /*4980*/  STL [R1+0x300], R6 ;  /* 0x0003000601007387 */ /* 0x0001e80000100800 */
[----:B------:R1:W-:Y:S01]  /*4990*/  STL [R1+0x314], R7 ;  /* 0x0003140701007387 */ /* 0x0003e20000100800 */
[----:B0-----:R-:W-:-:S02]  /*49a0*/  IADD3 R6, P6, R2, R33, RZ ;  /* 0x0000002102067210 */ /* 0x001fc40007fde0ff */
[----:B-1----:R-:W-:-:S03]  /*49b0*/  LEA.HI.X.SX32 R7, R10, R35, 0x1, P5 ;  /* 0x000000230a077211 */ /* 0x002fc600028f0eff */
[----:B------:R0:W-:Y:S01]  /*49c0*/  STL [R1+0x31c], R6 ;  /* 0x00031c0601007387 */ /* 0x0001e20000100800 */
[----:B------:R-:W-:Y:S02]  /*49d0*/  LEA.HI.X.SX32 R2, R2, R35, 0x1, P6 ;  /* 0x0000002302027211 */ /* 0x000fe400030f0eff */
[----:B------:R-:W-:Y:S01]  /*49e0*/  IADD3 R10, P4, R3, R33, RZ ;  /* 0x00000021030a7210 */ /* 0x000fe20007f9e0ff */
[----:B------:R1:W-:Y:S04]  /*49f0*/  STL [R1+0x308], R14 ;  /* 0x0003080e01007387 */ /* 0x0003e80000100800 */
[----:B------:R2:W-:Y:S01]  /*4a00*/  STL [R1+0x310], R7 ;  /* 0x0003100701007387 */ /* 0x0005e20000100800 */
[----:B0-----:R-:W-:-:S03]  /*4a10*/  IMAD R6, R37, 0x4, R0 ;  /* 0x0000000425067824 */ /* 0x001fc600078e0200 */
[----:B------:R0:W-:Y:S01]  /*4a20*/  STL [R1+0x318], R2 ;  /* 0x0003180201007387 */ /* 0x0001e20000100800 */
[----:B-1----:R-:W-:-:S03]  /*4a30*/  IADD3 R14, P6, R5, R33, RZ ;  /* 0x00000021050e7210 */ /* 0x002fc60007fde0ff */
[----:B------:R1:W-:Y:S01]  /*4a40*/  STL [R1+0x324], R10 ;  /* 0x0003240a01007387 */ /* 0x0003e20000100800 */
[----:B--2---:R-:W-:Y:S01]  /*4a50*/  IADD3 R7, P5, R4, R33, RZ ;  /* 0x0000002104077210 */ /* 0x004fe20007fbe0ff */
[----:B0-----:R-:W-:-:S04]  /*4a60*/  IMAD R2, R37, 0x8, R6 ;  /* 0x0000000825027824 */ /* 0x001fc800078e0206 */
[----:B------:R0:W-:Y:S01]  /*4a70*/  STL [R1+0x32c], R7 ;  /* 0x00032c0701007387 */ /* 0x0001e20000100800 */
[----:B-1----:R-:W-:-:S03]  /*4a80*/  LEA.HI.X.SX32 R10, R3, R35, 0x1, P4 ;  /* 0x00000023030a7211 */ /* 0x002fc600020f0eff */
[----:B------:R-:W-:Y:S01]  /*4a90*/  STL [R1+0x334], R14 ;  /* 0x0003340e01007387 */ /* 0x000fe20000100800 */
[----:B------:R-:W-:-:S03]  /*4aa0*/  IMAD R3, R37, 0x4, R2 ;  /* 0x0000000425037824 */ /* 0x000fc600078e0202 */
[----:B------:R-:W-:Y:S01]  /*4ab0*/  STL [R1+0x320], R10 ;  /* 0x0003200a01007387 */ /* 0x000fe20000100800 */
[-C--:B0-----:R-:W-:Y:S02]  /*4ac0*/  LEA.HI.X.SX32 R7, R4, R35.reuse, 0x1, P5 ;  /* 0x0000002304077211 */ /* 0x081fe400028f0eff */
[----:B------:R-:W-:Y:S02]  /*4ad0*/  LEA.HI.X.SX32 R4, R5, R35, 0x1, P6 ;  /* 0x0000002305047211 */ /* 0x000fe400030f0eff */
[C---:B------:R-:W-:Y:S01]  /*4ae0*/  IADD3 R5, P6, R6.reuse, R33, RZ ;  /* 0x0000002106057210 */ /* 0x040fe20007fde0ff */
[----:B------:R0:W-:Y:S03]  /*4af0*/  STL [R1+0x328], R7 ;  /* 0x0003280701007387 */ /* 0x0001e60000100800 */
[----:B------:R-:W-:Y:S01]  /*4b00*/  LEA.HI.X.SX32 R6, R6, R35, 0x1, P6 ;  /* 0x0000002306067211 */ /* 0x000fe200030f0eff */
[----:B------:R1:W-:Y:S01]  /*4b10*/  STL [R1+0x330], R4 ;  /* 0x0003300401007387 */ /* 0x0003e20000100800 */
[----:B0-----:R-:W-:Y:S01]  /*4b20*/  IADD3 R7, P5, R0, R33, RZ ;  /* 0x0000002100077210 */ /* 0x001fe20007fbe0ff */
[----:B-1----:R-:W-:-:S04]  /*4b30*/  IMAD R4, R37, 0x4, R3 ;  /* 0x0000000425047824 */ /* 0x002fc800078e0203 */
[----:B------:R0:W-:Y:S04]  /*4b40*/  STL [R1+0x33c], R7 ;  /* 0x00033c0701007387 */ /* 0x0001e80000100800 */
[----:B------:R1:W-:Y:S01]  /*4b50*/  STL [R1+0x344], R5 ;  /* 0x0003440501007387 */ /* 0x0003e20000100800 */
[----:B0-----:R-:W-:Y:S02]  /*4b60*/  IADD3 R7, P4, R31, R33, RZ ;  /* 0x000000211f077210 */ /* 0x001fe40007f9e0ff */
[----:B-1----:R-:W-:-:S03]  /*4b70*/  LEA.HI.X.SX32 R5, R0, R35, 0x1, P5 ;  /* 0x0000002300057211 */ /* 0x002fc600028f0eff */
        /* <DEDUP_REMOVED lines=9> */
[----:B------:R-:W-:-:S03]  /*4c10*/  LEA.HI.X.SX32 R2, R2, R35, 0x1, P5 ;  /* 0x0000002302027211 */ /* 0x000fc600028f0eff */
        /* <DEDUP_REMOVED lines=8> */
[----:B------:R-:W-:Y:S01]  /*4ca0*/  IADD3 R14, P3, R8, UR11, RZ ;  /* 0x0000000b080e7c10 */ /* 0x000fe2000ff7e0ff */
[----:B0-----:R-:W-:Y:S01]  /*4cb0*/  IMAD R2, R37, 0x4, R5 ;  /* 0x0000000425027824 */ /* 0x001fe200078e0205 */
[----:B--2---:R-:W-:Y:S01]  /*4cc0*/  IADD3 R3, P5, R0, R33, RZ ;  /* 0x0000002100037210 */ /* 0x004fe20007fbe0ff */
[----:B------:R-:W-:Y:S01]  /*4cd0*/  UMOV UR11, URZ ;  /* 0x0000003f000b7c82 */ /* 0x000fe20008000000 */
[----:B------:R-:W-:Y:S01]  /*4ce0*/  LEA.HI.X.SX32 R8, R8, UR32, 0x1, P3 ;  /* 0x0000002008087c11 */ /* 0x000fe200098f0eff */
[----:B------:R-:W-:Y:S01]  /*4cf0*/  USHF.R.S32.HI UR32, URZ, 0x1f, UR9 ;  /* 0x0000001f3f207899 */ /* 0x000fe20008011409 */
[----:B------:R-:W-:Y:S01]  /*4d00*/  IADD3 R208, P3, R14, UR35, RZ ;  /* 0x000000230ed07c10 */ /* 0x000fe2000ff7e0ff */
[----:B------:R0:W-:Y:S01]  /*4d10*/  STL [R1+0x36c], R3 ;  /* 0x00036c0301007387 */ /* 0x0001e20000100800 */
[----:B------:R-:W-:Y:S01]  /*4d20*/  LEA.HI.X.SX32 R0, R0, R35, 0x1, P5 ;  /* 0x0000002300007211 */ /* 0x000fe200028f0eff */
[----:B------:R-:W-:Y:S01]  /*4d30*/  USHF.R.S32.HI UR35, URZ, 0x1f, UR24 ;  /* 0x0000001f3f237899 */ /* 0x000fe20008011418 */
[----:B-1----:R-:W-:-:S02]  /*4d40*/  IADD3 R6, P6, R5, R33, RZ ;  /* 0x0000002105067210 */ /* 0x002fc40007fde0ff */
[----:B------:R-:W-:Y:S01]  /*4d50*/  IADD3.X R207, R8, UR57, RZ, P3, !PT ;  /* 0x0000003908cf7c10 */ /* 0x000fe20009ffe4ff */
[----:B------:R-:W-:Y:S01]  /*4d60*/  USHF.R.S32.HI UR57, URZ, 0x1f, UR18 ;  /* 0x0000001f3f397899 */ /* 0x000fe20008011412 */
[----:B------:R-:W-:Y:S01]  /*4d70*/  IADD3 R215, P3, R14, UR58, RZ ;  /* 0x0000003a0ed77c10 */ /* 0x000fe2000ff7e0ff */
[----:B------:R-:W-:Y:S01]  /*4d80*/  STL [R1+0x374], R6 ;  /* 0x0003740601007387 */ /* 0x000fe20000100800 */
[----:B------:R-:W-:Y:S01]  /*4d90*/  LEA.HI.X.SX32 R5, R5, R35, 0x1, P6 ;  /* 0x0000002305057211 */ /* 0x000fe200030f0eff */
[----:B0-----:R-:W-:Y:S01]  /*4da0*/  IMAD R3, R37, 0x4, R2 ;  /* 0x0000000425037824 */ /* 0x001fe200078e0202 */
[----:B------:R-:W-:Y:S01]  /*4db0*/  IADD3.X R213, R8, UR59, RZ, P3, !PT ;  /* 0x0000003b08d57c10 */ /* 0x000fe20009ffe4ff */
[----:B------:R0:W-:Y:S01]  /*4dc0*/  STL [R1+0x360], R4 ;  /* 0x0003600401007387 */ /* 0x0001e20000100800 */
[----:B------:R-:W-:Y:S01]  /*4dd0*/  IADD3 R223, P3, R14, UR12, RZ ;  /* 0x0000000c0edf7c10 */ /* 0x000fe2000ff7e0ff */
[----:B------:R-:W-:Y:S01]  /*4de0*/  USHF.R.S32.HI UR58, URZ, 0x1f, UR8 ;  /* 0x0000001f3f3a7899 */ /* 0x000fe20008011408 */
[----:B------:R-:W-:Y:S01]  /*4df0*/  CS2R R36, SRZ ;  /* 0x0000000000247805 */ /* 0x000fe2000001ff00 */
[----:B------:R1:W-:Y:S01]  /*4e00*/  STL [R1+0x368], R0 ;  /* 0x0003680001007387 */ /* 0x0003e20000100800 */
[----:B------:R-:W-:Y:S01]  /*4e10*/  IADD3.X R221, R8, UR14, RZ, P3, !PT ;  /* 0x0000000e08dd7c10 */ /* 0x000fe20009ffe4ff */
[----:B------:R-:W-:Y:S01]  /*4e20*/  USHF.R.S32.HI UR59, URZ, 0x1f, UR27 ;  /* 0x0000001f3f3b7899 */ /* 0x000fe2000801141b */
[----:B------:R-:W-:Y:S01]  /*4e30*/  IADD3 R231, P3, R14, UR26, RZ ;  /* 0x0000001a0ee77c10 */ /* 0x000fe2000ff7e0ff */
[----:B------:R2:W-:Y:S01]  /*4e40*/  STL [R1+0x370], R5 ;  /* 0x0003700501007387 */ /* 0x0005e20000100800 */
[----:B------:R-:W-:Y:S01]  /*4e50*/  USHF.R.S32.HI UR12, URZ, 0x1f, UR25 ;  /* 0x0000001f3f0c7899 */ /* 0x000fe20008011419 */
[-C--:B0-----:R-:W-:Y:S01]  /*4e60*/  IADD3 R4, P5, R2, R33.reuse, RZ ;  /* 0x0000002102047210 */ /* 0x081fe20007fbe0ff */
[----:B------:R-:W-:Y:S01]  /*4e70*/  USHF.R.S32.HI UR14, URZ, 0x1f, UR23 ;  /* 0x0000001f3f0e7899 */ /* 0x000fe20008011417 */
[----:B------:R-:W-:Y:S01]  /*4e80*/  IADD3.X R229, R8, UR49, RZ, P3, !PT ;  /* 0x0000003108e57c10 */ /* 0x000fe20009ffe4ff */
[----:B------:R-:W-:Y:S01]  /*4e90*/  USHF.R.S32.HI UR26, URZ, 0x1f, UR21 ;  /* 0x0000001f3f1a7899 */ /* 0x000fe20008011415 */
[----:B-1----:R-:W-:Y:S01]  /*4ea0*/  IADD3 R0, P6, R3, R33, RZ ;  /* 0x0000002103007210 */ /* 0x002fe20007fde0ff */
[----:B------:R0:W-:Y:S01]  /*4eb0*/  STL [R1+0x37c], R4 ;  /* 0x00037c0401007387 */ /* 0x0001e20000100800 */
[-C--:B------:R-:W-:Y:S01]  /*4ec0*/  LEA.HI.X.SX32 R2, R2, R35.reuse, 0x1, P5 ;  /* 0x0000002302027211 */ /* 0x080fe200028f0eff */
[----:B------:R-:W-:Y:S01]  /*4ed0*/  USHF.R.S32.HI UR49, URZ, 0x1f, UR15 ;  /* 0x0000001f3f317899 */ /* 0x000fe2000801140f */
[C---:B------:R-:W-:Y:S01]  /*4ee0*/  IADD3 R239, P3, R14.reuse, UR50, RZ ;  /* 0x000000320eef7c10 */ /* 0x040fe2000ff7e0ff */
[----:B------:R1:W-:Y:S01]  /*4ef0*/  STL [R1+0x384], R0 ;  /* 0x0003840001007387 */ /* 0x0003e20000100800 */
[----:B------:R-:W-:Y:S01]  /*4f00*/  IADD3 R203, P5, R14, UR5, RZ ;  /* 0x000000050ecb7c10 */ /* 0x000fe2000ffbe0ff */
[----:B--2---:R-:W-:Y:S01]  /*4f10*/  IMAD.MOV.U32 R5, RZ, RZ, 0x5410 ;  /* 0x00005410ff057424 */ /* 0x004fe200078e00ff */
[C---:B------:R-:W-:Y:S01]  /*4f20*/  IADD3.X R237, R8.reuse, UR51, RZ, P3, !PT ;  /* 0x0000003308ed7c10 */ /* 0x040fe20009ffe4ff */
[----:B------:R-:W-:Y:S01]  /*4f30*/  USHF.R.S32.HI UR50, URZ, 0x1f, UR22 ;  /* 0x0000001f3f327899 */ /* 0x000fe20008011416 */
[----:B------:R-:W-:Y:S01]  /*4f40*/  IADD3.X R6, R8, UR34, RZ, P5, !PT ;  /* 0x0000002208067c10 */ /* 0x000fe2000affe4ff */
[----:B------:R-:W-:Y:S01]  /*4f50*/  USHF.R.S32.HI UR51, URZ, 0x1f, UR37 ;  /* 0x0000001f3f337899 */ /* 0x000fe20008011425 */
[----:B0-----:R-:W-:-:S02]  /*4f60*/  LEA.HI.X.SX32 R4, R31, R35, 0x1, P4 ;  /* 0x000000231f047211 */ /* 0x001fc400020f0eff */
[----:B------:R-:W-:Y:S02]  /*4f70*/  CS2R R30, SRZ ;  /* 0x00000000001e7805 */ /* 0x000fe4000001ff00 */
[----:B------:R-:W-:Y:S02]  /*4f80*/  IADD3 R15, P4, R13, UR5, RZ ;  /* 0x000000050d0f7c10 */ /* 0x000fe4000ff9e0ff */
[----:B------:R-:W-:Y:S02]  /*4f90*/  CS2R R32, SRZ ;  /* 0x0000000000207805 */ /* 0x000fe4000001ff00 */
[----:B-1----:R-:W-:Y:S01]  /*4fa0*/  LEA.HI.X.SX32 R0, R3, R35, 0x1, P6 ;  /* 0x0000002303007211 */ /* 0x002fe200030f0eff */
[----:B------:R0:W-:Y:S01]  /*4fb0*/  STL [R1+0x388], R4 ;  /* 0x0003880401007387 */ /* 0x0001e20000100800 */
[----:B------:R-:W-:Y:S01]  /*4fc0*/  IADD3.X R7, R9, UR34, RZ, P4, !PT ;  /* 0x0000002209077c10 */ /* 0x000fe2000a7fe4ff */
[----:B------:R-:W-:Y:S01]  /*4fd0*/  USHF.R.S32.HI UR34, URZ, 0x1f, UR17 ;  /* 0x0000001f3f227899 */ /* 0x000fe20008011411 */
[----:B------:R-:W-:Y:S01]  /*4fe0*/  SEL R5, R5, 0x1054, !P1 ;  /* 0x0000105405057807 */ /* 0x000fe20004800000 */
[----:B------:R1:W-:Y:S01]  /*4ff0*/  STL [R1+0x378], R2 ;  /* 0x0003780201007387 */ /* 0x0003e20000100800 */
[----:B------:R-:W-:-:S02]  /*5000*/  IADD3 R3, P5, R14, UR16, RZ ;  /* 0x000000100e037c10 */ /* 0x000fc4000ffbe0ff */
[----:B------:R-:W-:Y:S01]  /*5010*/  CS2R R34, SRZ ;  /* 0x0000000000227805 */ /* 0x000fe2000001ff00 */
[----:B------:R-:W-:Y:S01]  /*5020*/  UMOV UR5, URZ ;  /* 0x0000003f00057c82 */ /* 0x000fe20008000000 */
[----:B------:R2:W-:Y:S01]  /*5030*/  STL [R1+0x380], R0 ;  /* 0x0003800001007387 */ /* 0x0005e20000100800 */
[----:B0-----:R-:W-:Y:S01]  /*5040*/  IMAD.MOV.U32 R4, RZ, RZ, 0x7632 ;  /* 0x00007632ff047424 */ /* 0x001fe200078e00ff */
[----:B-1----:R-:W-:-:S04]  /*5050*/  IADD3 R2, P2, R13, UR52, RZ ;  /* 0x000000340d027c10 */ /* 0x002fc8000ff5e0ff */
[----:B------:R-:W-:Y:S02]  /*5060*/  SEL R4, R4, 0x3276, !P1 ;  /* 0x0000327604047807 */ /* 0x000fe40004800000 */
[----:B--2---:R-:W-:Y:S01]  /*5070*/  IADD3 R0, P3, R14, UR52, RZ ;  /* 0x000000340e007c10 */ /* 0x004fe2000ff7e0ff */
[----:B------:R0:W-:Y:S01]  /*5080*/  STL [R1+0x4], R2 ;  /* 0x0000040201007387 */ /* 0x0001e20000100800 */
[----:B------:R-:W-:-:S03]  /*5090*/  USHF.R.S32.HI UR52, URZ, 0x1f, UR39 ;  /* 0x0000001f3f347899 */ /* 0x000fc60008011427 */
[----:B------:R1:W-:Y:S01]  /*50a0*/  STL [R1+0xc], R0 ;  /* 0x00000c0001007387 */ /* 0x0003e20000100800 */
[----:B0-----:R-:W-:Y:S02]  /*50b0*/  IADD3.X R2, R9, UR53, RZ, P2, !PT ;  /* 0x0000003509027c10 */ /* 0x001fe400097fe4ff */
[----:B-1----:R-:W-:-:S03]  /*50c0*/  IADD3.X R0, R8, UR53, RZ, P3, !PT ;  /* 0x0000003508007c10 */ /* 0x002fc60009ffe4ff */
[----:B------:R0:W-:Y:S01]  /*50d0*/  STL [R1], R2 ;  /* 0x0000000201007387 */ /* 0x0001e20000100800 */
[----:B------:R-:W-:-:S03]  /*50e0*/  USHF.R.S32.HI UR53, URZ, 0x1f, UR45 ;  /* 0x0000001f3f357899 */ /* 0x000fc6000801142d */
[----:B------:R1:W-:Y:S01]  /*50f0*/  STL [R1+0x8], R0 ;  /* 0x0000080001007387 */ /* 0x0003e20000100800 */
[----:B0-----:R-:W-:Y:S02]  /*5100*/  IADD3 R2, P2, R13, UR54, RZ ;  /* 0x000000360d027c10 */ /* 0x001fe4000ff5e0ff */
[----:B-1----:R-:W-:-:S03]  /*5110*/  IADD3 R0, P3, R14, UR54, RZ ;  /* 0x000000360e007c10 */ /* 0x002fc6000ff7e0ff */
[----:B------:R0:W-:Y:S01]  /*5120*/  STL [R1+0x14], R2 ;  /* 0x0000140201007387 */ /* 0x0001e20000100800 */
[----:B------:R-:W-:-:S03]  /*5130*/  USHF.R.S32.HI UR54, URZ, 0x1f, UR46 ;  /* 0x0000001f3f367899 */ /* 0x000fc6000801142e */
[----:B------:R1:W-:Y:S01]  /*5140*/  STL [R1+0x1c], R0 ;  /* 0x00001c0001007387 */ /* 0x0003e20000100800 */
[----:B0-----:R-:W-:Y:S02]  /*5150*/  IADD3.X R2, R9, UR55, RZ, P2, !PT ;  /* 0x0000003709027c10 */ /* 0x001fe400097fe4ff */
[----:B-1----:R-:W-:-:S03]  /*5160*/  IADD3.X R0, R8, UR55, RZ, P3, !PT ;  /* 0x0000003708007c10 */ /* 0x002fc60009ffe4ff */
[----:B------:R0:W-:Y:S01]  /*5170*/  STL [R1+0x10], R2 ;  /* 0x0000100201007387 */ /* 0x0001e20000100800 */
        /* <DEDUP_REMOVED lines=10> */
[----:B------:R-:W-:-:S03]  /*5220*/  UIADD3 UR60, UP0, UR36, 0x2, URZ ;  /* 0x00000002243c7890 */ /* 0x000fc6000ff1e03f */
[----:B------:R1:W-:Y:S01]  /*5230*/  STL [R1+0x28], R0 ;  /* 0x0000280001007387 */ /* 0x0003e20000100800 */
[----:B------:R-:W-:Y:S01]  /*5240*/  UIADD3.X UR61, UR61, 0x40000040, URZ, UP0, !UPT ;  /* 0x400000403d3d7890 */ /* 0x000fe200087fe43f */
[----:B0-----:R-:W-:Y:S02]  /*5250*/  IADD3 R2, P2, R13, UR10, RZ ;  /* 0x0000000a0d027c10 */ /* 0x001fe4000ff5e0ff */
[----:B-1----:R-:W-:-:S03]  /*5260*/  IADD3 R0, P3, R14, UR10, RZ ;  /* 0x0000000a0e007c10 */ /* 0x002fc6000ff7e0ff */
[----:B------:R0:W-:Y:S01]  /*5270*/  STL [R1+0x34], R2 ;  /* 0x0000340201007387 */ /* 0x0001e20000100800 */
[----:B------:R-:W-:-:S03]  /*5280*/  UIADD3 UR10, UP1, UR38, 0x2, URZ ;  /* 0x00000002260a7890 */ /* 0x000fc6000ff3e03f */
[----:B------:R1:W-:Y:S01]  /*5290*/  STL [R1+0x3c], R0 ;  /* 0x00003c0001007387 */ /* 0x0003e20000100800 */
[----:B------:R-:W-:Y:S01]  /*52a0*/  UIADD3.X UR11, UR11, 0x40000040, URZ, UP1, !UPT ;  /* 0x400000400b0b7890 */ /* 0x000fe20008ffe43f */
[C---:B0-----:R-:W-:Y:S02]  /*52b0*/  IADD3 R2, P1, R13.reuse, UR13, RZ ;  /* 0x0000000d0d027c10 */ /* 0x041fe4000ff3e0ff */
[----:B-1----:R-:W-:-:S05]  /*52c0*/  IADD3 R0, P4, R13, UR16, RZ ;  /* 0x000000100d007c10 */ /* 0x002fca000ff9e0ff */
[----:B------:R0:W-:Y:S04]  /*52d0*/  STL [R1+0x44], R0 ;  /* 0x0000440001007387 */ /* 0x0001e80000100800 */
[----:B------:R1:W-:Y:S04]  /*52e0*/  STL [R1+0x4c], R3 ;  /* 0x00004c0301007387 */ /* 0x0003e80000100800 */
[----:B------:R2:W-:Y:S01]  /*52f0*/  STL [R1+0x54], R2 ;  /* 0x0000540201007387 */ /* 0x0005e20000100800 */
[----:B0-----:R-:W-:Y:S02]  /*5300*/  IADD3.X R0, R9, UR28, RZ, P2, !PT ;  /* 0x0000001c09007c10 */ /* 0x001fe400097fe4ff */
[----:B-1----:R-:W-:-:S03]  /*5310*/  IADD3 R3, P2, R14, UR13, RZ ;  /* 0x0000000d0e037c10 */ /* 0x002fc6000ff5e0ff */
[----:B------:R0:W-:Y:S01]  /*5320*/  STL [R1+0x30], R0 ;  /* 0x0000300001007387 */ /* 0x0001e20000100800 */
[----:B--2---:R-:W-:-:S03]  /*5330*/  IADD3.X R2, R8, UR28, RZ, P3, !PT ;  /* 0x0000001c08027c10 */ /* 0x004fc60009ffe4ff */
[----:B------:R1:W-:Y:S04]  /*5340*/  STL [R1+0x5c], R3 ;  /* 0x00005c0301007387 */ /* 0x0003e80000100800 */
[----:B------:R2:W-:Y:S01]  /*5350*/  STL [R1+0x38], R2 ;  /* 0x0000380201007387 */ /* 0x0005e20000100800 */
[----:B0-----:R-:W-:Y:S02]  /*5360*/  IADD3 R0, P3, R13, UR19, RZ ;  /* 0x000000130d007c10 */ /* 0x001fe4000ff7e0ff */
[----:B-1----:R-:W-:-:S03]  /*5370*/  IADD3.X R3, R9, UR29, RZ, P4, !PT ;  /* 0x0000001d09037c10 */ /* 0x002fc6000a7fe4ff */
[----:B------:R0:W-:Y:S01]  /*5380*/  STL [R1+0x64], R0 ;  /* 0x0000640001007387 */ /* 0x0001e20000100800 */
[----:B--2---:R-:W-:-:S03]  /*5390*/  IADD3 R2, P4, R14, UR19, RZ ;  /* 0x000000130e027c10 */ /* 0x004fc6000ff9e0ff */
        /* <DEDUP_REMOVED lines=8> */
[----:B0-----:R-:W-:Y:S01]  /*5420*/  IADD3 R0, P1, R14, UR9, RZ ;  /* 0x000000090e007c10 */ /* 0x001fe2000ff3e0ff */
[----:B------:R-:W-:Y:S01]  /*5430*/  UMOV UR9, UR61 ;  /* 0x0000003d00097c82 */ /* 0x000fe20008000000 */
        /* <DEDUP_REMOVED lines=9> */
[----:B------:R1:W-:Y:S01]  /*54d0*/  STL [R1+0x8c], R3 ;  /* 0x00008c0301007387 */ /* 0x0003e20000100800 */
[----:B------:R-:W-:-:S03]  /*54e0*/  UIADD3.64 UR30, UR10, 0x102, URZ ;  /* 0x000001020a1e7897 */ /* 0x000fc6000fffe03f */
        /* <DEDUP_REMOVED lines=22> */
[----:B------:R-:W-:Y:S01]  /*5650*/  UIADD3.64 UR18, UR10, 0x4, URZ ;  /* 0x000000040a127897 */ /* 0x000fe2000fffe03f */
[----:B--2---:R-:W-:Y:S02]  /*5660*/  IADD3.X R2, R8, UR34, RZ, P5, !PT ;  /* 0x0000002208027c10 */ /* 0x004fe4000affe4ff */
[----:B------:R1:W-:Y:S04]  /*5670*/  STL [R1+0xbc], R3 ;  /* 0x0000bc0301007387 */ /* 0x0003e80000100800 */
[----:B------:R2:W-:Y:S01]  /*5680*/  STL [R1+0x98], R2 ;  /* 0x0000980201007387 */ /* 0x0005e20000100800 */
[----:B0-----:R-:W-:Y:S02]  /*5690*/  IADD3 R0, P5, R13, UR8, RZ ;  /* 0x000000080d007c10 */ /* 0x001fe4000ffbe0ff */
[----:B-1----:R-:W-:-:S03]  /*56a0*/  IADD3.X R3, R9, UR35, RZ, P1, !PT ;  /* 0x0000002309037c10 */ /* 0x002fc60008ffe4ff */
[----:B------:R0:W-:Y:S01]  /*56b0*/  STL [R1+0xc4], R0 ;  /* 0x0000c40001007387 */ /* 0x0001e20000100800 */
[----:B--2---:R-:W-:-:S03]  /*56c0*/  IADD3 R2, P1, R14, UR8, RZ ;  /* 0x000000080e027c10 */ /* 0x004fc6000ff3e0ff */
[----:B------:R1:W-:Y:S01]  /*56d0*/  STL [R1+0xa0], R3 ;  /* 0x0000a00301007387 */ /* 0x0003e20000100800 */
[----:B------:R-:W-:Y:S02]  /*56e0*/  UMOV UR8, UR60 ;  /* 0x0000003c00087c82 */ /* 0x000fe40008000000 */
[----:B------:R-:W-:Y:S01]  /*56f0*/  UIADD3.64 UR16, UR8, 0x4, URZ ;  /* 0x0000000408107897 */ /* 0x000fe2000fffe03f */
[----:B------:R2:W-:Y:S01]  /*5700*/  STL [R1+0xcc], R2 ;  /* 0x0000cc0201007387 */ /* 0x0005e20000100800 */
[----:B------:R-:W-:Y:S01]  /*5710*/  UIADD3.64 UR28, UR8, 0x202, URZ ;  /* 0x00000202081c7897 */ /* 0x000fe2000fffe03f */
[----:B0-----:R-:W-:Y:S01]  /*5720*/  IADD3.X R0, R8, UR35, RZ, P2, !PT ;  /* 0x0000002308007c10 */ /* 0x001fe200097fe4ff */
[----:B------:R-:W-:Y:S02]  /*5730*/  UIADD3.64 UR32, UR8, 0x204, URZ ;  /* 0x0000020408207897 */ /* 0x000fe4000fffe03f */
[----:B------:R-:W-:Y:S01]  /*5740*/  UIADD3.64 UR34, UR10, 0x104, URZ ;  /* 0x000001040a227897 */ /* 0x000fe2000fffe03f */
[----:B-1----:R-:W-:Y:S01]  /*5750*/  IADD3 R3, P2, R13, UR27, RZ ;  /* 0x0000001b0d037c10 */ /* 0x002fe2000ff5e0ff */
        /* <DEDUP_REMOVED lines=27> */
[----:B------:R-:W-:Y:S04]  /*5910*/  STL [R1+0x104], R3 ;  /* 0x0001040301007387 */ /* 0x000fe80000100800 */
[----:B------:R1:W-:Y:S01]  /*5920*/  STL [R1+0xe0], R2 ;  /* 0x0000e00201007387 */ /* 0x0003e20000100800 */
[----:B0-----:R-:W-:Y:S01]  /*5930*/  IADD3 R0, P4, R14, UR21, RZ ;  /* 0x000000150e007c10 */ /* 0x001fe2000ff9e0ff */
[----:B------:R-:W-:-:S04]  /*5940*/  UIADD3.64 UR20, UR8, 0x1fe, URZ ;  /* 0x000001fe08147897 */ /* 0x000fc8000fffe03f */
[----:B------:R0:W-:Y:S01]  /*5950*/  STL [R1+0x10c], R0 ;  /* 0x00010c0001007387 */ /* 0x0001e20000100800 */
[----:B-1----:R-:W-:Y:S01]  /*5960*/  IADD3.X R2, R8, UR12, RZ, P5, !PT ;  /* 0x0000000c08027c10 */ /* 0x002fe2000affe4ff */
[----:B------:R-:W-:-:S04]  /*5970*/  UIADD3.64 UR12, UR8, 0x2, URZ ;  /* 0x00000002080c7897 */ /* 0x000fc8000fffe03f */
[----:B------:R1:W-:Y:S01]  /*5980*/  STL [R1+0xe8], R2 ;  /* 0x0000e80201007387 */ /* 0x0003e20000100800 */
[----:B0-----:R-:W-:-:S05]  /*5990*/  IADD3 R0, P5, R13, UR15, RZ ;  /* 0x0000000f0d007c10 */ /* 0x001fca000ffbe0ff */
[----:B------:R0:W-:Y:S01]  /*59a0*/  STL [R1+0x114], R0 ;  /* 0x0001140001007387 */ /* 0x0001e20000100800 */
[----:B-1----:R-:W-:-:S05]  /*59b0*/  IADD3.X R2, R9, UR14, RZ, P1, !PT ;  /* 0x0000000e09027c10 */ /* 0x002fca0008ffe4ff */
[----:B------:R1:W-:Y:S01]  /*59c0*/  STL [R1+0xf0], R2 ;  /* 0x0000f00201007387 */ /* 0x0003e20000100800 */
[----:B0-----:R-:W-:-:S05]  /*59d0*/  IADD3 R0, P1, R14, UR15, RZ ;  /* 0x0000000f0e007c10 */ /* 0x001fca000ff3e0ff */
[----:B------:R0:W-:Y:S01]  /*59e0*/  STL [R1+0x11c], R0 ;  /* 0x00011c0001007387 */ /* 0x0001e20000100800 */
[----:B-1----:R-:W-:Y:S01]  /*59f0*/  IADD3.X R2, R8, UR14, RZ, P2, !PT ;  /* 0x0000000e08027c10 */ /* 0x002fe200097fe4ff */
[----:B------:R-:W-:-:S04]  /*5a00*/  UIADD3.64 UR14, UR10, 0x2, URZ ;  /* 0x000000020a0e7897 */ /* 0x000fc8000fffe03f */
[----:B------:R-:W-:Y:S01]  /*5a10*/  STL [R1+0xf8], R2 ;  /* 0x0000f80201007387 */ /* 0x000fe20000100800 */
[----:B0-----:R-:W-:-:S05]  /*5a20*/  IADD3 R0, P2, R13, UR22, RZ ;  /* 0x000000160d007c10 */ /* 0x001fca000ff5e0ff */
[----:B------:R0:W-:Y:S02]  /*5a30*/  STL [R1+0x124], R0 ;  /* 0x0001240001007387 */ /* 0x0001e40000100800 */
[----:B0-----:R-:W-:Y:S02]  /*5a40*/  IADD3.X R0, R9, UR26, RZ, P3, !PT ;  /* 0x0000001a09007c10 */ /* 0x001fe40009ffe4ff */
[----:B------:R-:W-:Y:S01]  /*5a50*/  IADD3 R2, P3, R14, UR22, RZ ;  /* 0x000000160e027c10 */ /* 0x000fe2000ff7e0ff */
[----:B------:R-:W-:Y:S02]  /*5a60*/  UIADD3.64 UR22, UR10, 0xfe, URZ ;  /* 0x000000fe0a167897 */ /* 0x000fe4000fffe03f */
[----:B------:R0:W-:Y:S04]  /*5a70*/  STL [R1+0x100], R0 ;  /* 0x0001000001007387 */ /* 0x0001e80000100800 */
[----:B------:R1:W-:Y:S01]  /*5a80*/  STL [R1+0x12c], R2 ;  /* 0x00012c0201007387 */ /* 0x0003e20000100800 */
[----:B0-----:R-:W-:Y:S01]  /*5a90*/  IADD3.X R0, R8, UR26, RZ, P4, !PT ;  /* 0x0000001a08007c10 */ /* 0x001fe2000a7fe4ff */
[----:B------:R-:W-:Y:S01]  /*5aa0*/  UIADD3.64 UR26, UR10, 0x100, URZ ;  /* 0x000001000a1a7897 */ /* 0x000fe2000fffe03f */
[----:B-1----:R-:W-:-:S03]  /*5ab0*/  IADD3 R2, P4, R13, UR37, RZ ;  /* 0x000000250d027c10 */ /* 0x002fc6000ff9e0ff */
[----:B------:R0:W-:Y:S04]  /*5ac0*/  STL [R1+0x108], R0 ;  /* 0x0001080001007387 */ /* 0x0001e80000100800 */
[----:B------:R1:W-:Y:S01]  /*5ad0*/  STL [R1+0x134], R2 ;  /* 0x0001340201007387 */ /* 0x0003e20000100800 */
[----:B0-----:R-:W-:Y:S02]  /*5ae0*/  IADD3.X R0, R9, UR49, RZ, P5, !PT ;  /* 0x0000003109007c10 */ /* 0x001fe4000affe4ff */
[----:B------:R-:W-:Y:S02]  /*5af0*/  IADD3 R3, P5, R14, UR37, RZ ;  /* 0x000000250e037c10 */ /* 0x000fe4000ffbe0ff */
[----:B-1----:R-:W-:Y:S01]  /*5b00*/  IADD3.X R2, R8, UR49, RZ, P1, !PT ;  /* 0x0000003108027c10 */ /* 0x002fe20008ffe4ff */
[----:B------:R0:W-:Y:S04]  /*5b10*/  STL [R1+0x110], R0 ;  /* 0x0001100001007387 */ /* 0x0001e80000100800 */
[----:B------:R1:W-:Y:S04]  /*5b20*/  STL [R1+0x13c], R3 ;  /* 0x00013c0301007387 */ /* 0x0003e80000100800 */
[----:B------:R2:W-:Y:S01]  /*5b30*/  STL [R1+0x118], R2 ;  /* 0x0001180201007387 */ /* 0x0005e20000100800 */
[----:B0-----:R-:W-:-:S02]  /*5b40*/  IADD3 R0, P1, R13, UR39, RZ ;  /* 0x000000270d007c10 */ /* 0x001fc4000ff3e0ff */
        /* <DEDUP_REMOVED lines=12> */
[----:B------:R-:W-:Y:S01]  /*5c10*/  ULDC UR45, c[0x0][0x254] ;  /* 0x00009500002d7ab9 */ /* 0x000fe20000000800 */
        /* <DEDUP_REMOVED lines=24> */
[----:B-1----:R-:W-:-:S03]  /*5da0*/  LOP3.LUT R3, R12, 0x1, RZ, 0x3c, !PT ;  /* 0x000000010c037812 */ /* 0x002fc600078e3cff */
[----:B------:R0:W-:Y:S01]  /*5db0*/  STL [R1+0x18c], R0 ;  /* 0x00018c0001007387 */ /* 0x0001e20000100800 */
[C---:B------:R-:W-:Y:S02]  /*5dc0*/  IADD3.X R3, R8.reuse, UR55, RZ, P3, !PT ;  /* 0x0000003708037c10 */ /* 0x040fe40009ffe4ff */
[----:B--2---:R-:W-:-:S05]  /*5dd0*/  IADD3.X R2, R8, UR54, RZ, P1, !PT ;  /* 0x0000003608027c10 */ /* 0x004fca0008ffe4ff */
[----:B------:R1:W-:Y:S01]  /*5de0*/  STL [R1+0x168], R2 ;  /* 0x0001680201007387 */ /* 0x0003e20000100800 */
[----:B0-----:R-:W-:-:S05]  /*5df0*/  IADD3.X R0, R9, UR55, RZ, P2, !PT ;  /* 0x0000003709007c10 */ /* 0x001fca00097fe4ff */
[----:B------:R0:W-:Y:S01]  /*5e00*/  STL [R1+0x170], R0 ;  /* 0x0001700001007387 */ /* 0x0001e20000100800 */
[----:B-1----:R-:W-:-:S03]  /*5e10*/  IADD3.X R2, R9, UR56, RZ, P4, !PT ;  /* 0x0000003809027c10 */ /* 0x002fc6000a7fe4ff */
[----:B------:R1:W-:Y:S04]  /*5e20*/  STL [R1+0x178], R3 ;  /* 0x0001780301007387 */ /* 0x0003e80000100800 */
[----:B------:R1:W-:Y:S01]  /*5e30*/  STL [R1+0x180], R2 ;  /* 0x0001800201007387 */ /* 0x0003e20000100800 */
[----:B0-----:R-:W-:-:S05]  /*5e40*/  IADD3.X R0, R8, UR56, RZ, P5, !PT ;  /* 0x0000003808007c10 */ /* 0x001fca000affe4ff */
[----:B------:R1:W-:Y:S02]  /*5e50*/  STL [R1+0x188], R0 ;  /* 0x0001880001007387 */ /* 0x0003e40000100800 */
.L_x_1:
[----:B------:R-:W2:Y:S04]  /*5e60*/  LDL R172, [R1+0x4] ;  /* 0x0000040001ac7983 */ /* 0x000ea80000100800 */
[----:B------:R-:W3:Y:S04]  /*5e70*/  LDL R175, [R1+0xc] ;  /* 0x00000c0001af7983 */ /* 0x000ee80000100800 */
[----:B------:R-:W4:Y:S04]  /*5e80*/  LDL R171, [R1] ;  /* 0x0000000001ab7983 */ /* 0x000f280000100800 */
[----:B------:R-:W5:Y:S04]  /*5e90*/  LDL R10, [R1+0x8] ;  /* 0x00000800010a7983 */ /* 0x000f680000100800 */
[----:B------:R-:W5:Y:S04]  /*5ea0*/  LDL R186, [R1+0x1c] ;  /* 0x00001c0001ba7983 */ /* 0x000f680000100800 */
[----:B------:R-:W5:Y:S04]  /*5eb0*/  LDL R170, [R1+0x14] ;  /* 0x0000140001aa7983 */ /* 0x000f680000100800 */
[----:B------:R-:W5:Y:S04]  /*5ec0*/  LDL R187, [R1+0x10] ;  /* 0x0000100001bb7983 */ /* 0x000f680000100800 */
[----:B------:R-:W5:Y:S01]  /*5ed0*/  LDL R17, [R1+0x18] ;  /* 0x0000180001117983 */ /* 0x000f620000100800 */
[----:B------:R-:W-:-:S02]  /*5ee0*/  USHF.R.S32.HI UR37, URZ, 0x1f, UR4 ;  /* 0x0000001f3f257899 */ /* 0x000fc40008011404 */
[----:B------:R-:W-:Y:S02]  /*5ef0*/  IADD3 R18, P1, R13, UR4, RZ ;  /* 0x000000040d127c10 */ /* 0x000fe4000ff3e0ff */
[----:B-1----:R-:W-:Y:S01]  /*5f00*/  IADD3 R2, P2, R14, UR4, RZ ;  /* 0x000000040e027c10 */ /* 0x002fe2000ff5e0ff */
[----:B------:R-:W5:Y:S01]  /*5f10*/  LDL R183, [R1+0x24] ;  /* 0x0000240001b77983 */ /* 0x000f620000100800 */
[----:B------:R-:W-:Y:S02]  /*5f20*/  IADD3.X R19, R9, UR37, RZ, P1, !PT ;  /* 0x0000002509137c10 */ /* 0x000fe40008ffe4ff */
[----:B------:R-:W-:Y:S01]  /*5f30*/  IADD3 R168, P1, R15, UR4, RZ ;  /* 0x000000040fa87c10 */ /* 0x000fe2000ff3e0ff */
[----:B------:R-:W5:Y:S01]  /*5f40*/  LDL R182, [R1+0x2c] ;  /* 0x00002c0001b67983 */ /* 0x000f620000100800 */
[----:B------:R-:W-:Y:S02]  /*5f50*/  IADD3.X R3, R8, UR37, RZ, P2, !PT ;  /* 0x0000002508037c10 */ /* 0x000fe400097fe4ff */
[----:B------:R-:W-:Y:S01]  /*5f60*/  IADD3 R20, P2, R203, UR4, RZ ;  /* 0x00000004cb147c10 */ /* 0x000fe2000ff5e0ff */
[----:B------:R0:W5:Y:S01]  /*5f70*/  LDG.E.U8 R0, desc[UR40][R18.64] ;  /* 0x0000002812007981 */ /* 0x000162000c1e1100 */
[----:B------:R-:W-:-:S02]  /*5f80*/  IADD3.X R169, R7, UR37, RZ, P1, !PT ;  /* 0x0000002507a97c10 */ /* 0x000fc40008ffe4ff */
[----:B------:R-:W-:Y:S01]  /*5f90*/  IADD3 R164, P1, R206, UR4, RZ ;  /* 0x00000004cea47c10 */ /* 0x000fe2000ff3e0ff */
[----:B------:R-:W5:Y:S01]  /*5fa0*/  LDL R190, [R1+0x20] ;  /* 0x0000200001be7983 */ /* 0x000f620000100800 */
[----:B------:R-:W-:Y:S02]  /*5fb0*/  IADD3.X R21, R6, UR37, RZ, P2, !PT ;  /* 0x0000002506157c10 */ /* 0x000fe400097fe4ff */
[----:B------:R-:W-:Y:S01]  /*5fc0*/  IADD3.X R165, R205, UR37, RZ, P1, !PT ;  /* 0x00000025cda57c10 */ /* 0x000fe20008ffe4ff */
[----:B------:R-:W5:Y:S01]  /*5fd0*/  LDL R189, [R1+0x34] ;  /* 0x0000340001bd7983 */ /* 0x000f620000100800 */
[----:B------:R-:W-:Y:S02]  /*5fe0*/  IADD3 R160, P1, R211, UR4, RZ ;  /* 0x00000004d3a07c10 */ /* 0x000fe4000ff3e0ff */
[----:B0-----:R-:W-:Y:S01]  /*5ff0*/  IADD3 R18, P2, R208, UR4, RZ ;  /* 0x00000004d0127c10 */ /* 0x001fe2000ff5e0ff */
[----:B------:R0:W5:Y:S01]  /*6000*/  LDG.E.U8 R167, desc[UR40][R20.64] ;  /* 0x0000002814a77981 */ /* 0x000162000c1e1100 */
[----:B------:R-:W-:-:S02]  /*6010*/  IADD3.X R161, R209, UR37, RZ, P1, !PT ;  /* 0x00000025d1a17c10 */ /* 0x000fc40008ffe4ff */
[----:B------:R-:W-:Y:S01]  /*6020*/  IADD3.X R19, R207, UR37, RZ, P2, !PT ;  /* 0x00000025cf137c10 */ /* 0x000fe200097fe4ff */
[----:B------:R-:W5:Y:S01]  /*6030*/  LDL R184, [R1+0x3c] ;  /* 0x00003c0001b87983 */ /* 0x000f620000100800 */
[----:B------:R-:W-:-:S03]  /*6040*/  IADD3 R156, P1, R219, UR4, RZ ;  /* 0x00000004db9c7c10 */ /* 0x000fc6000ff3e0ff */
[----:B------:R1:W5:Y:S01]  /*6050*/  LDG.E.U8 R163, desc[UR40][R18.64] ;  /* 0x0000002812a37981 */ /* 0x000362000c1e1100 */
[----:B0-----:R-:W-:Y:S02]  /*6060*/  IADD3 R20, P2, R215, UR4, RZ ;  /* 0x00000004d7147c10 */ /* 0x001fe4000ff5e0ff */
[----:B------:R-:W-:Y:S01]  /*6070*/  IADD3.X R157, R217, UR37, RZ, P1, !PT ;  /* 0x00000025d99d7c10 */ /* 0x000fe20008ffe4ff */
[----:B------:R-:W5:Y:S01]  /*6080*/  LDL R185, [R1+0x38] ;  /* 0x0000380001b97983 */ /* 0x000f620000100800 */
[----:B------:R-:W-:Y:S02]  /*6090*/  IADD3.X R21, R213, UR37, RZ, P2, !PT ;  /* 0x00000025d5157c10 */ /* 0x000fe400097fe4ff */
[----:B------:R-:W-:Y:S01]  /*60a0*/  IADD3 R152, P1, R227, UR4, RZ ;  /* 0x00000004e3987c10 */ /* 0x000fe2000ff3e0ff */
[----:B------:R-:W5:Y:S01]  /*60b0*/  LDL R188, [R1+0x48] ;  /* 0x0000480001bc7983 */ /* 0x000f620000100800 */
[----:B-1----:R-:W-:Y:S02]  /*60c0*/  IADD3 R18, P2, R223, UR4, RZ ;  /* 0x00000004df127c10 */ /* 0x002fe4000ff5e0ff */
[----:B------:R-:W-:Y:S01]  /*60d0*/  IADD3.X R153, R225, UR37, RZ, P1, !PT ;  /* 0x00000025e1997c10 */ /* 0x000fe20008ffe4ff */
[----:B------:R0:W5:Y:S01]  /*60e0*/  LDG.E.U8 R159, desc[UR40][R20.64] ;  /* 0x00000028149f7981 */ /* 0x000162000c1e1100 */
[----:B------:R-:W-:-:S02]  /*60f0*/  IADD3.X R19, R221, UR37, RZ, P2, !PT ;  /* 0x00000025dd137c10 */ /* 0x000fc400097fe4ff */
[----:B------:R-:W-:Y:S01]  /*6100*/  IADD3 R22, P2, R231, UR4, RZ ;  /* 0x00000004e7167c10 */ /* 0x000fe2000ff5e0ff */
[----:B------:R-:W5:Y:S03]  /*6110*/  LDG.E.U8 R2, desc[UR40][R2.64] ;  /* 0x0000002802027981 */ /* 0x000f66000c1e1100 */
[----:B------:R-:W-:Y:S01]  /*6120*/  IADD3.X R23, R229, UR37, RZ, P2, !PT ;  /* 0x00000025e5177c10 */ /* 0x000fe200097fe4ff */
[----:B------:R1:W5:Y:S01]  /*6130*/  LDG.E.U8 R155, desc[UR40][R18.64] ;  /* 0x00000028129b7981 */ /* 0x000362000c1e1100 */
[----:B0-----:R-:W-:-:S03]  /*6140*/  IADD3 R20, P1, R235, UR4, RZ ;  /* 0x00000004eb147c10 */ /* 0x001fc6000ff3e0ff */
[----:B------:R-:W5:Y:S01]  /*6150*/  LDG.E.U8 R168, desc[UR40][R168.64] ;  /* 0x00000028a8a87981 */ /* 0x000f62000c1e1100 */
[----:B------:R-:W-:-:S03]  /*6160*/  IADD3.X R21, R233, UR37, RZ, P1, !PT ;  /* 0x00000025e9157c10 */ /* 0x000fc60008ffe4ff */
[----:B------:R-:W5:Y:S01]  /*6170*/  LDG.E.U8 R23, desc[UR40][R22.64] ;  /* 0x0000002816177981 */ /* 0x000f62000c1e1100 */
[----:B-1----:R-:W-:-:S03]  /*6180*/  IADD3 R18, P2, R239, UR4, RZ ;  /* 0x00000004ef127c10 */ /* 0x002fc6000ff5e0ff */
[----:B------:R-:W5:Y:S01]  /*6190*/  LDG.E.U8 R20, desc[UR40][R20.64] ;  /* 0x0000002814147981 */ /* 0x000f62000c1e1100 */
[----:B------:R-:W-:-:S03]  /*61a0*/  IADD3.X R19, R237, UR37, RZ, P2, !PT ;  /* 0x00000025ed137c10 */ /* 0x000fc600097fe4ff */
[----:B------:R-:W5:Y:S04]  /*61b0*/  LDG.E.U8 R164, desc[UR40][R164.64] ;  /* 0x00000028a4a47981 */ /* 0x000f68000c1e1100 */
[----:B------:R-:W5:Y:S04]  /*61c0*/  LDL R22, [R1+0x44] ;  /* 0x0000440001167983 */ /* 0x000f680000100800 */
[----:B------:R-:W5:Y:S04]  /*61d0*/  LDL R21, [R1+0x4c] ;  /* 0x00004c0001157983 */ /* 0x000f680000100800 */
[----:B------:R-:W5:Y:S04]  /*61e0*/  LDG.E.U8 R19, desc[UR40][R18.64] ;  /* 0x0000002812137981 */ /* 0x000f68000c1e1100 */
[----:B------:R-:W5:Y:S04]  /*61f0*/  LDG.E.U8 R160, desc[UR40][R160.64] ;  /* 0x00000028a0a07981 */ /* 0x000f68000c1e1100 */
[----:B------:R-:W5:Y:S04]  /*6200*/  LDG.E.U8 R156, desc[UR40][R156.64] ;  /* 0x000000289c9c7981 */ /* 0x000f68000c1e1100 */
[----:B------:R-:W5:Y:S04]  /*6210*/  LDL R18, [R1+0x54] ;  /* 0x0000540001127983 */ /* 0x000f680000100800 */
[----:B------:R-:W5:Y:S04]  /*6220*/  LDL R195, [R1+0x9c] ;  /* 0x00009c0001c37983 */ /* 0x000f680000100800 */
[----:B------:R-:W5:Y:S04]  /*6230*/  LDG.E.U8 R152, desc[UR40][R152.64] ;  /* 0x0000002898987981 */ /* 0x000f68000c1e1100 */
[----:B------:R-:W5:Y:S04]  /*6240*/  LDL R191, [R1+0xb4] ;  /* 0x0000b40001bf7983 */ /* 0x000f680000100800 */
        /* <DEDUP_REMOVED lines=29> */
[----:B------:R-:W5:Y:S01]  /*6420*/  LDL R224, [R1+0x18c] ;  /* 0x00018c0001e07983 */ /* 0x000f620000100800 */
[----:B------:R-:W-:-:S03]  /*6430*/  UMOV UR39, 0x40000040 ;  /* 0x4000004000277882 */ /* 0x000fc60000000000 */
        /* <DEDUP_REMOVED lines=9> */
[----:B--2---:R-:W-:-:S03]  /*64d0*/  IADD3 R178, P1, R172, UR4, RZ ;  /* 0x00000004acb27c10 */ /* 0x004fc6000ff3e0ff */
[----:B------:R-:W2:Y:S01]  /*64e0*/  LDL R172, [R1+0x28] ;  /* 0x0000280001ac7983 */ /* 0x000ea20000100800 */
[----:B---3--:R-:W-:-:S03]  /*64f0*/  IADD3 R180, P2, R175, UR4, RZ ;  /* 0x00000004afb47c10 */ /* 0x008fc6000ff5e0ff */
[----:B------:R-:W3:Y:S01]  /*6500*/  LDL R175, [R1+0x30] ;  /* 0x0000300001af7983 */ /* 0x000ee20000100800 */
[----:B----4-:R-:W-:Y:S02]  /*6510*/  IADD3.X R179, R171, UR37, RZ, P1, !PT ;  /* 0x00000025abb37c10 */ /* 0x010fe40008ffe4ff */
[----:B-----5:R-:W-:-:S03]  /*6520*/  IADD3.X R181, R10, UR37, RZ, P2, !PT ;  /* 0x000000250ab57c10 */ /* 0x020fc600097fe4ff */
[----:B------:R0:W4:Y:S04]  /*6530*/  LDG.E.U8 R10, desc[UR40][R178.64] ;  /* 0x00000028b20a7981 */ /* 0x000128000c1e1100 */
[----:B------:R1:W5:Y:S01]  /*6540*/  LDG.E.U8 R3, desc[UR40][R180.64] ;  /* 0x00000028b4037981 */ /* 0x000362000c1e1100 */
[----:B0-----:R-:W-:-:S03]  /*6550*/  IADD3 R178, P2, R186, UR4, RZ ;  /* 0x00000004bab27c10 */ /* 0x001fc6000ff5e0ff */
[----:B------:R-:W4:Y:S01]  /*6560*/  LDL R186, [R1+0x40] ;  /* 0x0000400001ba7983 */ /* 0x000f220000100800 */
[----:B------:R-:W-:Y:S02]  /*6570*/  IADD3 R170, P1, R170, UR4, RZ ;  /* 0x00000004aaaa7c10 */ /* 0x000fe4000ff3e0ff */
[----:B------:R-:W-:Y:S02]  /*6580*/  IADD3.X R179, R17, UR37, RZ, P2, !PT ;  /* 0x0000002511b37c10 */ /* 0x000fe400097fe4ff */
[----:B------:R-:W-:Y:S01]  /*6590*/  IADD3.X R171, R187, UR37, RZ, P1, !PT ;  /* 0x00000025bbab7c10 */ /* 0x000fe20008ffe4ff */
[----:B------:R-:W5:Y:S04]  /*65a0*/  LDL R17, [R1+0x50] ;  /* 0x0000500001117983 */ /* 0x000f680000100800 */
[----:B------:R-:W5:Y:S04]  /*65b0*/  LDL R187, [R1+0x5c] ;  /* 0x00005c0001bb7983 */ /* 0x000f680000100800 */
[----:B------:R-:W5:Y:S01]  /*65c0*/  LDG.E.U8 R170, desc[UR40][R170.64] ;  /* 0x00000028aaaa7981 */ /* 0x000f62000c1e1100 */
[----:B------:R-:W-:-:S03]  /*65d0*/  IADD3 R182, P2, R182, UR4, RZ ;  /* 0x00000004b6b67c10 */ /* 0x000fc6000ff5e0ff */
[----:B------:R0:W5:Y:S04]  /*65e0*/  LDG.E.U8 R169, desc[UR40][R178.64] ;  /* 0x00000028b2a97981 */ /* 0x000168000c1e1100 */
[----:B------:R-:W5:Y:S01]  /*65f0*/  LDL R171, [R1+0x64] ;  /* 0x0000640001ab7983 */ /* 0x000f620000100800 */
[----:B-1----:R-:W-:-:S04]  /*6600*/  IADD3 R180, P1, R183, UR4, RZ ;  /* 0x00000004b7b47c10 */ /* 0x002fc8000ff3e0ff */
[----:B------:R-:W-:Y:S02]  /*6610*/  IADD3.X R181, R190, UR37, RZ, P1, !PT ;  /* 0x00000025beb57c10 */ /* 0x000fe40008ffe4ff */
[----:B0-----:R-:W-:Y:S01]  /*6620*/  IADD3 R178, P1, R189, UR4, RZ ;  /* 0x00000004bdb27c10 */ /* 0x001fe2000ff3e0ff */
[----:B------:R-:W5:Y:S04]  /*6630*/  LDL R190, [R1+0xac] ;  /* 0x0000ac0001be7983 */ /* 0x000f680000100800 */
[----:B------:R-:W5:Y:S04]  /*6640*/  LDL R189, [R1+0x58] ;  /* 0x0000580001bd7983 */ /* 0x000f680000100800 */
[----:B------:R0:W5:Y:S01]  /*6650*/  LDG.E.U8 R166, desc[UR40][R180.64] ;  /* 0x00000028b4a67981 */ /* 0x000162000c1e1100 */
[----:B--2---:R-:W-:-:S03]  /*6660*/  IADD3.X R183, R172, UR37, RZ, P2, !PT ;  /* 0x00000025acb77c10 */ /* 0x004fc600097fe4ff */
[----:B------:R-:W2:Y:S01]  /*6670*/  LDL R172, [R1+0x6c] ;  /* 0x00006c0001ac7983 */ /* 0x000ea20000100800 */
[----:B0-----:R-:W-:Y:S02]  /*6680*/  IADD3 R180, P2, R184, UR4, RZ ;  /* 0x00000004b8b47c10 */ /* 0x001fe4000ff5e0ff */
[----:B---3--:R-:W-:Y:S01]  /*6690*/  IADD3.X R179, R175, UR37, RZ, P1, !PT ;  /* 0x00000025afb37c10 */ /* 0x008fe20008ffe4ff */
[----:B------:R-:W3:Y:S04]  /*66a0*/  LDL R184, [R1+0x60] ;  /* 0x0000600001b87983 */ /* 0x000ee80000100800 */
[----:B------:R-:W3:Y:S01]  /*66b0*/  LDL R175, [R1+0x74] ;  /* 0x0000740001af7983 */ /* 0x000ee20000100800 */
[----:B------:R-:W-:-:S03]  /*66c0*/  IADD3.X R181, R185, UR37, RZ, P2, !PT ;  /* 0x00000025b9b57c10 */ /* 0x000fc600097fe4ff */
[----:B------:R0:W3:Y:S04]  /*66d0*/  LDG.E.U8 R165, desc[UR40][R182.64] ;  /* 0x00000028b6a57981 */ /* 0x0000e8000c1e1100 */
[----:B------:R1:W3:Y:S04]  /*66e0*/  LDG.E.U8 R162, desc[UR40][R178.64] ;  /* 0x00000028b2a27981 */ /* 0x0002e8000c1e1100 */
[----:B------:R-:W3:Y:S01]  /*66f0*/  LDL R185, [R1+0x7c] ;  /* 0x00007c0001b97983 */ /* 0x000ee20000100800 */
[----:B0-----:R-:W-:-:S03]  /*6700*/  IADD3 R182, P1, R22, UR4, RZ ;  /* 0x0000000416b67c10 */ /* 0x001fc6000ff3e0ff */
[----:B------:R-:W3:Y:S01]  /*6710*/  LDL R22, [R1+0x68] ;  /* 0x0000680001167983 */ /* 0x000ee20000100800 */
[----:B-1----:R-:W-:-:S03]  /*6720*/  IADD3 R178, P2, R21, UR4, RZ ;  /* 0x0000000415b27c10 */ /* 0x002fc6000ff5e0ff */
[----:B------:R-:W3:Y:S01]  /*6730*/  LDL R21, [R1+0x70] ;  /* 0x0000700001157983 */ /* 0x000ee20000100800 */
[----:B----4-:R-:W-:-:S03]  /*6740*/  IADD3.X R183, R186, UR37, RZ, P1, !PT ;  /* 0x00000025bab77c10 */ /* 0x010fc60008ffe4ff */
[----:B------:R-:W4:Y:S01]  /*6750*/  LDL R186, [R1+0x84] ;  /* 0x0000840001ba7983 */ /* 0x000f220000100800 */
[----:B------:R-:W-:-:S03]  /*6760*/  IADD3.X R179, R188, UR37, RZ, P2, !PT ;  /* 0x00000025bcb37c10 */ /* 0x000fc600097fe4ff */
[----:B------:R0:W4:Y:S04]  /*6770*/  LDG.E.U8 R161, desc[UR40][R180.64] ;  /* 0x00000028b4a17981 */ /* 0x000128000c1e1100 */
[----:B------:R5:W4:Y:S04]  /*6780*/  LDG.E.U8 R158, desc[UR40][R182.64] ;  /* 0x00000028b69e7981 */ /* 0x000b28000c1e1100 */
[----:B------:R1:W4:Y:S01]  /*6790*/  LDG.E.U8 R157, desc[UR40][R178.64] ;  /* 0x00000028b29d7981 */ /* 0x000322000c1e1100 */
[----:B0-----:R-:W-:-:S03]  /*67a0*/  IADD3 R180, P1, R18, UR4, RZ ;  /* 0x0000000412b47c10 */ /* 0x001fc6000ff3e0ff */
[----:B------:R-:W4:Y:S01]  /*67b0*/  LDL R18, [R1+0x78] ;  /* 0x0000780001127983 */ /* 0x000f220000100800 */
[----:B-----5:R-:W-:Y:S02]  /*67c0*/  IADD3 R182, P2, R187, UR4, RZ ;  /* 0x00000004bbb67c10 */ /* 0x020fe4000ff5e0ff */
[----:B------:R-:W-:Y:S01]  /*67d0*/  IADD3.X R181, R17, UR37, RZ, P1, !PT ;  /* 0x0000002511b57c10 */ /* 0x000fe20008ffe4ff */
[----:B------:R-:W5:Y:S01]  /*67e0*/  LDL R187, [R1+0x8c] ;  /* 0x00008c0001bb7983 */ /* 0x000f620000100800 */
[----:B-1----:R-:W-:-:S03]  /*67f0*/  IADD3 R178, P1, R171, UR4, RZ ;  /* 0x00000004abb27c10 */ /* 0x002fc6000ff3e0ff */
[----:B------:R-:W5:Y:S04]  /*6800*/  LDL R17, [R1+0x80] ;  /* 0x0000800001117983 */ /* 0x000f680000100800 */
[----:B------:R-:W5:Y:S04]  /*6810*/  LDL R188, [R1+0x94] ;  /* 0x0000940001bc7983 */ /* 0x000f680000100800 */
[----:B------:R-:W5:Y:S01]  /*6820*/  LDL R171, [R1+0x88] ;  /* 0x0000880001ab7983 */ /* 0x000f620000100800 */
[----:B------:R-:W-:-:S03]  /*6830*/  IADD3.X R183, R189, UR37, RZ, P2, !PT ;  /* 0x00000025bdb77c10 */ /* 0x000fc600097fe4ff */
[----:B------:R2:W5:Y:S04]  /*6840*/  LDG.E.U8 R154, desc[UR40][R180.64] ;  /* 0x00000028b49a7981 */ /* 0x000568000c1e1100 */
[----:B------:R-:W5:Y:S04]  /*6850*/  LDL R189, [R1+0xa4] ;  /* 0x0000a40001bd7983 */ /* 0x000f680000100800 */
[----:B------:R0:W5:Y:S01]  /*6860*/  LDG.E.U8 R153, desc[UR40][R182.64] ;  /* 0x00000028b6997981 */ /* 0x000162000c1e1100 */
[----:B--2---:R-:W-:-:S03]  /*6870*/  IADD3 R180, P2, R172, UR4, RZ ;  /* 0x00000004acb47c10 */ /* 0x004fc6000ff5e0ff */
[----:B------:R-:W2:Y:S01]  /*6880*/  LDL R172, [R1+0x90] ;  /* 0x0000900001ac7983 */ /* 0x000ea20000100800 */
[----:B---3--:R-:W-:-:S03]  /*6890*/  IADD3.X R179, R184, UR37, RZ, P1, !PT ;  /* 0x00000025b8b37c10 */ /* 0x008fc60008ffe4ff */
[----:B------:R-:W3:Y:S01]  /*68a0*/  LDL R184, [R1+0xa0] ;  /* 0x0000a00001b87983 */ /* 0x000ee20000100800 */
[----:B0-----:R-:W-:-:S03]  /*68b0*/  IADD3 R182, P1, R175, UR4, RZ ;  /* 0x00000004afb67c10 */ /* 0x001fc6000ff3e0ff */
[----:B------:R-:W3:Y:S01]  /*68c0*/  LDL R175, [R1+0x98] ;  /* 0x0000980001af7983 */ /* 0x000ee20000100800 */
[----:B------:R-:W-:-:S03]  /*68d0*/  IADD3.X R181, R22, UR37, RZ, P2, !PT ;  /* 0x0000002516b57c10 */ /* 0x000fc600097fe4ff */
[----:B------:R0:W3:Y:S01]  /*68e0*/  LDG.E.U8 R22, desc[UR40][R178.64] ;  /* 0x00000028b2167981 */ /* 0x0000e2000c1e1100 */
[----:B------:R-:W-:-:S03]  /*68f0*/  IADD3.X R183, R21, UR37, RZ, P1, !PT ;  /* 0x0000002515b77c10 */ /* 0x000fc60008ffe4ff */
[----:B------:R4:W3:Y:S01]  /*6900*/  LDG.E.U8 R21, desc[UR40][R180.64] ;  /* 0x00000028b4157981 */ /* 0x0008e2000c1e1100 */
[----:B0-----:R-:W-:-:S03]  /*6910*/  IADD3 R178, P2, R185, UR4, RZ ;  /* 0x00000004b9b27c10 */ /* 0x001fc6000ff5e0ff */
[----:B------:R-:W3:Y:S01]  /*6920*/  LDL R185, [R1+0xa8] ;  /* 0x0000a80001b97983 */ /* 0x000ee20000100800 */
[----:B----4-:R-:W-:-:S03]  /*6930*/  IADD3 R180, P1, R186, UR4, RZ ;  /* 0x00000004bab47c10 */ /* 0x010fc6000ff3e0ff */
[----:B------:R-:W4:Y:S01]  /*6940*/  LDL R186, [R1+0xb0] ;  /* 0x0000b00001ba7983 */ /* 0x000f220000100800 */
[----:B------:R-:W-:-:S03]  /*6950*/  IADD3.X R179, R18, UR37, RZ, P2, !PT ;  /* 0x0000002512b37c10 */ /* 0x000fc600097fe4ff */
[----:B------:R0:W4:Y:S01]  /*6960*/  LDG.E.U8 R18, desc[UR40][R182.64] ;  /* 0x00000028b6127981 */ /* 0x000122000c1e1100 */
[----:B-----5:R-:W-:-:S03]  /*6970*/  IADD3.X R181, R17, UR37, RZ, P1, !PT ;  /* 0x0000002511b57c10 */ /* 0x020fc60008ffe4ff */
[----:B------:R1:W5:Y:S01]  /*6980*/  LDG.E.U8 R17, desc[UR40][R178.64] ;  /* 0x00000028b2117981 */ /* 0x000362000c1e1100 */
[----:B0-----:R-:W-:-:S03]  /*6990*/  IADD3 R182, P2, R187, UR4, RZ ;  /* 0x00000004bbb67c10 */ /* 0x001fc6000ff5e0ff */
[----:B------:R-:W5:Y:S01]  /*69a0*/  LDL R187, [R1+0xb8] ;  /* 0x0000b80001bb7983 */ /* 0x000f620000100800 */
[----:B------:R-:W-:-:S03]  /*69b0*/  IADD3.X R183, R171, UR37, RZ, P2, !PT ;  /* 0x00000025abb77c10 */ /* 0x000fc600097fe4ff */
[----:B------:R0:W5:Y:S01]  /*69c0*/  LDG.E.U8 R171, desc[UR40][R180.64] ;  /* 0x00000028b4ab7981 */ /* 0x000162000c1e1100 */
[----:B-1----:R-:W-:-:S03]  /*69d0*/  IADD3 R178, P1, R188, UR4, RZ ;  /* 0x00000004bcb27c10 */ /* 0x002fc6000ff3e0ff */
[----:B------:R-:W5:Y:S01]  /*69e0*/  LDL R188, [R1+0xc0] ;  /* 0x0000c00001bc7983 */ /* 0x000f620000100800 */
[----:B0-----:R-:W-:-:S03]  /*69f0*/  IADD3 R180, P2, R195, UR4, RZ ;  /* 0x00000004c3b47c10 */ /* 0x001fc6000ff5e0ff */
[----:B------:R-:W5:Y:S01]  /*6a00*/  LDL R195, [R1+0xd4] ;  /* 0x0000d40001c37983 */ /* 0x000f620000100800 */
[----:B--2---:R-:W-:-:S03]  /*6a10*/  IADD3.X R179, R172, UR37, RZ, P1, !PT ;  /* 0x00000025acb37c10 */ /* 0x004fc60008ffe4ff */
[----:B------:R0:W2:Y:S01]  /*6a20*/  LDG.E.U8 R172, desc[UR40][R182.64] ;  /* 0x00000028b6ac7981 */ /* 0x0000a2000c1e1100 */
[----:B---3--:R-:W-:-:S03]  /*6a30*/  IADD3.X R181, R175, UR37, RZ, P2, !PT ;  /* 0x00000025afb57c10 */ /* 0x008fc600097fe4ff */
[----:B------:R1:W3:Y:S01]  /*6a40*/  LDG.E.U8 R175, desc[UR40][R178.64] ;  /* 0x00000028b2af7981 */ /* 0x0002e2000c1e1100 */
[----:B0-----:R-:W-:-:S03]  /*6a50*/  IADD3 R182, P1, R189, UR4, RZ ;  /* 0x00000004bdb67c10 */ /* 0x001fc6000ff3e0ff */
[----:B------:R-:W2:Y:S01]  /*6a60*/  LDL R189, [R1+0xc8] ;  /* 0x0000c80001bd7983 */ /* 0x000ea20000100800 */
[----:B------:R-:W-:-:S03]  /*6a70*/  IADD3.X R183, R184, UR37, RZ, P1, !PT ;  /* 0x00000025b8b77c10 */ /* 0x000fc60008ffe4ff */
[----:B------:R0:W3:Y:S01]  /*6a80*/  LDG.E.U8 R184, desc[UR40][R180.64] ;  /* 0x00000028b4b87981 */ /* 0x0000e2000c1e1100 */
[----:B-1----:R-:W-:-:S03]  /*6a90*/  IADD3 R178, P2, R190, UR4, RZ ;  /* 0x00000004beb27c10 */ /* 0x002fc6000ff5e0ff */
[----:B------:R-:W3:Y:S01]  /*6aa0*/  LDL R190, [R1+0xd0] ;  /* 0x0000d00001be7983 */ /* 0x000ee20000100800 */
[----:B0-----:R-:W-:-:S03]  /*6ab0*/  IADD3 R180, P1, R191, UR4, RZ ;  /* 0x00000004bfb47c10 */ /* 0x001fc6000ff3e0ff */
[----:B------:R-:W3:Y:S01]  /*6ac0*/  LDL R191, [R1+0xd8] ;  /* 0x0000d80001bf7983 */ /* 0x000ee20000100800 */
[----:B------:R-:W-:-:S03]  /*6ad0*/  IADD3.X R179, R185, UR37, RZ, P2, !PT ;  /* 0x00000025b9b37c10 */ /* 0x000fc600097fe4ff */
[----:B------:R-:W3:Y:S01]  /*6ae0*/  LDG.E.U8 R185, desc[UR40][R182.64] ;  /* 0x00000028b6b97981 */ /* 0x000ee2000c1e1100 */
[----:B----4-:R-:W-:-:S03]  /*6af0*/  IADD3.X R181, R186, UR37, RZ, P1, !PT ;  /* 0x00000025bab57c10 */ /* 0x010fc60008ffe4ff */
[----:B------:R0:W4:Y:S02]  /*6b00*/  LDG.E.U8 R186, desc[UR40][R178.64] ;  /* 0x00000028b2ba7981 */ /* 0x000124000c1e1100 */
[----:B0-----:R-:W-:Y:S02]  /*6b10*/  IADD3 R178, P1, R192, UR4, RZ ;  /* 0x00000004c0b27c10 */ /* 0x001fe4000ff3e0ff */
[----:B------:R-:W4:Y:S01]  /*6b20*/  LDL R192, [R1+0xe0] ;  /* 0x0000e00001c07983 */ /* 0x000f220000100800 */
[----:B------:R-:W-:-:S03]  /*6b30*/  IADD3 R182, P2, R193, UR4, RZ ;  /* 0x00000004c1b67c10 */ /* 0x000fc6000ff5e0ff */
[----:B------:R-:W4:Y:S01]  /*6b40*/  LDL R193, [R1+0xe8] ;  /* 0x0000e80001c17983 */ /* 0x000f220000100800 */
[----:B-----5:R-:W-:-:S03]  /*6b50*/  IADD3.X R183, R187, UR37, RZ, P2, !PT ;  /* 0x00000025bbb77c10 */ /* 0x020fc600097fe4ff */
[----:B------:R0:W5:Y:S01]  /*6b60*/  LDG.E.U8 R187, desc[UR40][R180.64] ;  /* 0x00000028b4bb7981 */ /* 0x000162000c1e1100 */
[----:B------:R-:W-:-:S03]  /*6b70*/  IADD3.X R179, R188, UR37, RZ, P1, !PT ;  /* 0x00000025bcb37c10 */ /* 0x000fc60008ffe4ff */
[----:B------:R1:W5:Y:S01]  /*6b80*/  LDG.E.U8 R188, desc[UR40][R182.64] ;  /* 0x00000028b6bc7981 */ /* 0x000362000c1e1100 */
[----:B0-----:R-:W-:-:S03]  /*6b90*/  IADD3 R180, P2, R194, UR4, RZ ;  /* 0x00000004c2b47c10 */ /* 0x001fc6000ff5e0ff */
[----:B------:R-:W5:Y:S01]  /*6ba0*/  LDL R194, [R1+0xf0] ;  /* 0x0000f00001c27983 */ /* 0x000f620000100800 */
[----:B-1----:R-:W-:-:S03]  /*6bb0*/  IADD3 R182, P1, R195, UR4, RZ ;  /* 0x00000004c3b67c10 */ /* 0x002fc6000ff3e0ff */
        /* <DEDUP_REMOVED lines=13> */
[----:B----4-:R-:W-:-:S03]  /*6c90*/  IADD3.X R181, R192, UR37, RZ, P1, !PT ;  /* 0x00000025c0b57c10 */ /* 0x010fc60008ffe4ff */
[----:B------:R0:W4:Y:S02]  /*6ca0*/  LDG.E.U8 R192, desc[UR40][R178.64] ;  /* 0x00000028b2c07981 */ /* 0x000124000c1e1100 */
[----:B0-----:R-:W-:Y:S02]  /*6cb0*/  IADD3 R178, P1, R200, UR4, RZ ;  /* 0x00000004c8b27c10 */ /* 0x001fe4000ff3e0ff */
[----:B------:R-:W4:Y:S01]  /*6cc0*/  LDL R200, [R1+0x120] ;  /* 0x0001200001c87983 */ /* 0x000f220000100800 */
[----:B------:R-:W-:-:S03]  /*6cd0*/  IADD3.X R183, R193, UR37, RZ, P2, !PT ;  /* 0x00000025c1b77c10 */ /* 0x000fc600097fe4ff */
[----:B------:R0:W4:Y:S01]  /*6ce0*/  LDG.E.U8 R193, desc[UR40][R180.64] ;  /* 0x00000028b4c17981 */ /* 0x000122000c1e1100 */
[----:B-----5:R-:W-:-:S03]  /*6cf0*/  IADD3.X R179, R194, UR37, RZ, P1, !PT ;  /* 0x00000025c2b37c10 */ /* 0x020fc60008ffe4ff */
[----:B------:R-:W5:Y:S01]  /*6d00*/  LDG.E.U8 R194, desc[UR40][R182.64] ;  /* 0x00000028b6c27981 */ /* 0x000f62000c1e1100 */
[----:B0-----:R-:W-:-:S03]  /*6d10*/  IADD3 R180, P2, R201, UR4, RZ ;  /* 0x00000004c9b47c10 */ /* 0x001fc6000ff5e0ff */
[----:B------:R-:W5:Y:S01]  /*6d20*/  LDL R201, [R1+0x128] ;  /* 0x0001280001c97983 */ /* 0x000f620000100800 */
[----:B------:R-:W-:-:S03]  /*6d30*/  IADD3.X R181, R195, UR37, RZ, P2, !PT ;  /* 0x00000025c3b57c10 */ /* 0x000fc600097fe4ff */
[----:B------:R0:W5:Y:S02]  /*6d40*/  LDG.E.U8 R195, desc[UR40][R178.64] ;  /* 0x00000028b2c37981 */ /* 0x000164000c1e1100 */
[----:B0-----:R-:W-:Y:S02]  /*6d50*/  IADD3 R178, P2, R216, UR4, RZ ;  /* 0x00000004d8b27c10 */ /* 0x001fe4000ff5e0ff */
[----:B------:R-:W5:Y:S01]  /*6d60*/  LDL R216, [R1+0x13c] ;  /* 0x00013c0001d87983 */ /* 0x000f620000100800 */
[----:B------:R-:W-:-:S03]  /*6d70*/  IADD3 R182, P1, R218, UR4, RZ ;  /* 0x00000004dab67c10 */ /* 0x000fc6000ff3e0ff */
[----:B------:R-:W5:Y:S01]  /*6d80*/  LDL R218, [R1+0x178] ;  /* 0x0001780001da7983 */ /* 0x000f620000100800 */
[----:B------:R-:W-:-:S03]  /*6d90*/  IADD3.X R183, R196, UR37, RZ, P1, !PT ;  /* 0x00000025c4b77c10 */ /* 0x000fc60008ffe4ff */
[----:B------:R0:W5:Y:S02]  /*6da0*/  LDG.E.U8 R196, desc[UR40][R180.64] ;  /* 0x00000028b4c47981 */ /* 0x000164000c1e1100 */
[----:B0-----:R-:W-:Y:S02]  /*6db0*/  IADD3 R180, P1, R202, UR4, RZ ;  /* 0x00000004cab47c10 */ /* 0x001fe4000ff3e0ff */
[----:B------:R-:W5:Y:S02]  /*6dc0*/  LDL R202, [R1+0x130] ;  /* 0x0001300001ca7983 */ /* 0x000f640000100800 */
[----:B------:R-:W-:Y:S02]  /*6dd0*/  IADD3.X R181, R198, UR37, RZ, P1, !PT ;  /* 0x00000025c6b57c10 */ /* 0x000fe40008ffe4ff */
[----:B--2---:R-:W-:Y:S02]  /*6de0*/  IADD3.X R179, R197, UR37, RZ, P2, !PT ;  /* 0x00000025c5b37c10 */ /* 0x004fe400097fe4ff */
[----:B------:R0:W2:Y:S04]  /*6df0*/  LDG.E.U8 R197, desc[UR40][R182.64] ;  /* 0x00000028b6c57981 */ /* 0x0000a8000c1e1100 */
[----:B------:R1:W2:Y:S01]  /*6e00*/  LDG.E.U8 R198, desc[UR40][R178.64] ;  /* 0x00000028b2c67981 */ /* 0x0002a2000c1e1100 */
[----:B0-----:R-:W-:-:S03]  /*6e10*/  IADD3 R182, P2, R214, UR4, RZ ;  /* 0x00000004d6b67c10 */ /* 0x001fc6000ff5e0ff */
[----:B------:R-:W2:Y:S01]  /*6e20*/  LDL R214, [R1+0x168] ;  /* 0x0001680001d67983 */ /* 0x000ea20000100800 */
[----:B---3--:R-:W-:-:S03]  /*6e30*/  IADD3.X R183, R199, UR37, RZ, P2, !PT ;  /* 0x00000025c7b77c10 */ /* 0x008fc600097fe4ff */
[----:B------:R0:W3:Y:S01]  /*6e40*/  LDG.E.U8 R199, desc[UR40][R180.64] ;  /* 0x00000028b4c77981 */ /* 0x0000e2000c1e1100 */
[----:B-1----:R-:W-:-:S03]  /*6e50*/  IADD3 R178, P1, R212, UR4, RZ ;  /* 0x00000004d4b27c10 */ /* 0x002fc6000ff3e0ff */
[----:B------:R-:W2:Y:S01]  /*6e60*/  LDL R212, [R1+0x160] ;  /* 0x0001600001d47983 */ /* 0x000ea20000100800 */
[----:B0-----:R-:W-:-:S03]  /*6e70*/  IADD3 R180, P2, R204, UR4, RZ ;  /* 0x00000004ccb47c10 */ /* 0x001fc6000ff5e0ff */
[----:B------:R-:W3:Y:S01]  /*6e80*/  LDL R204, [R1+0x150] ;  /* 0x0001500001cc7983 */ /* 0x000ee20000100800 */
[----:B----4-:R-:W-:-:S03]  /*6e90*/  IADD3.X R179, R200, UR37, RZ, P1, !PT ;  /* 0x00000025c8b37c10 */ /* 0x010fc60008ffe4ff */
[----:B------:R0:W4:Y:S02]  /*6ea0*/  LDG.E.U8 R200, desc[UR40][R182.64] ;  /* 0x00000028b6c87981 */ /* 0x000124000c1e1100 */
[----:B0-----:R-:W-:Y:S02]  /*6eb0*/  IADD3 R182, P1, R210, UR4, RZ ;  /* 0x00000004d2b67c10 */ /* 0x001fe4000ff3e0ff */
[----:B------:R-:W2:Y:S01]  /*6ec0*/  LDL R210, [R1+0x158] ;  /* 0x0001580001d27983 */ /* 0x000ea20000100800 */
[----:B-----5:R-:W-:-:S03]  /*6ed0*/  IADD3.X R181, R201, UR37, RZ, P2, !PT ;  /* 0x00000025c9b57c10 */ /* 0x020fc600097fe4ff */
[----:B------:R0:W5:Y:S02]  /*6ee0*/  LDG.E.U8 R201, desc[UR40][R178.64] ;  /* 0x00000028b2c97981 */ /* 0x000164000c1e1100 */
[----:B0-----:R-:W-:Y:S02]  /*6ef0*/  IADD3 R178, P2, R216, UR4, RZ ;  /* 0x00000004d8b27c10 */ /* 0x001fe4000ff5e0ff */
[----:B------:R-:W4:Y:S02]  /*6f00*/  LDL R216, [R1+0x170] ;  /* 0x0001700001d87983 */ /* 0x000f240000100800 */
[----:B------:R-:W-:Y:S02]  /*6f10*/  IADD3.X R179, R222, UR37, RZ, P2, !PT ;  /* 0x00000025deb37c10 */ /* 0x000fe400097fe4ff */
[----:B------:R-:W5:Y:S01]  /*6f20*/  LDL R222, [R1+0x188] ;  /* 0x0001880001de7983 */ /* 0x000f620000100800 */
[----:B------:R-:W-:-:S03]  /*6f30*/  IADD3.X R183, R202, UR37, RZ, P1, !PT ;  /* 0x00000025cab77c10 */ /* 0x000fc60008ffe4ff */
[----:B------:R0:W5:Y:S04]  /*6f40*/  LDG.E.U8 R202, desc[UR40][R180.64] ;  /* 0x00000028b4ca7981 */ /* 0x000168000c1e1100 */
[----:B------:R-:W5:Y:S01]  /*6f50*/  LDG.E.U8 R182, desc[UR40][R182.64] ;  /* 0x00000028b6b67981 */ /* 0x000f62000c1e1100 */
[----:B0-----:R-:W-:-:S03]  /*6f60*/  IADD3 R180, P1, R243, UR4, RZ ;  /* 0x00000004f3b47c10 */ /* 0x001fc6000ff3e0ff */
[----:B------:R-:W5:Y:S04]  /*6f70*/  LDL R243, [R1+0x34c] ;  /* 0x00034c0001f37983 */ /* 0x000f680000100800 */
[----:B------:R0:W5:Y:S01]  /*6f80*/  LDG.E.U8 R183, desc[UR40][R178.64] ;  /* 0x00000028b2b77981 */ /* 0x000162000c1e1100 */
[----:B------:R-:W-:-:S03]  /*6f90*/  IADD3.X R181, R241, UR37, RZ, P1, !PT ;  /* 0x00000025f1b57c10 */ /* 0x000fc60008ffe4ff */
[----:B------:R-:W5:Y:S04]  /*6fa0*/  LDL R241, [R1+0x33c] ;  /* 0x00033c0001f17983 */ /* 0x000f680000100800 */
[----:B------:R-:W5:Y:S01]  /*6fb0*/  LDG.E.U8 R180, desc[UR40][R180.64] ;  /* 0x00000028b4b47981 */ /* 0x000f62000c1e1100 */
[----:B0-----:R-:W-:-:S03]  /*6fc0*/  IADD3 R178, P2, R242, UR4, RZ ;  /* 0x00000004f2b27c10 */ /* 0x001fc6000ff5e0ff */
[----:B------:R-:W5:Y:S01]  /*6fd0*/  LDL R242, [R1+0x32c] ;  /* 0x00032c0001f27983 */ /* 0x000f620000100800 */
[----:B------:R-:W-:-:S03]  /*6fe0*/  IADD3.X R179, R240, UR37, RZ, P2, !PT ;  /* 0x00000025f0b37c10 */ /* 0x000fc600097fe4ff */
[----:B------:R-:W5:Y:S04]  /*6ff0*/  LDL R240, [R1+0x334] ;  /* 0x0003340001f07983 */ /* 0x000f680000100800 */
[----:B------:R0:W5:Y:S02]  /*7000*/  LDG.E.U8 R181, desc[UR40][R178.64] ;  /* 0x00000028b2b57981 */ /* 0x000164000c1e1100 */
[----:B0-----:R-:W-:Y:S02]  /*7010*/  IADD3 R178, P1, R238, UR4, RZ ;  /* 0x00000004eeb27c10 */ /* 0x001fe4000ff3e0ff */
[----:B------:R-:W5:Y:S02]  /*7020*/  LDL R238, [R1+0x30c] ;  /* 0x00030c0001ee7983 */ /* 0x000f640000100800 */
[----:B---3--:R-:W-:-:S05]  /*7030*/  IADD3.X R179, R204, UR37, RZ, P1, !PT ;  /* 0x00000025ccb37c10 */ /* 0x008fca0008ffe4ff */
[----:B------:R0:W3:Y:S02]  /*7040*/  LDG.E.U8 R204, desc[UR40][R178.64] ;  /* 0x00000028b2cc7981 */ /* 0x0000e4000c1e1100 */
[----:B0-----:R-:W-:Y:S02]  /*7050*/  IADD3 R178, P1, R236, UR4, RZ ;  /* 0x00000004ecb27c10 */ /* 0x001fe4000ff3e0ff */
[----:B------:R-:W3:Y:S02]  /*7060*/  LDL R236, [R1+0x2f4] ;  /* 0x0002f40001ec7983 */ /* 0x000ee40000100800 */
[----:B--2---:R-:W-:-:S05]  /*7070*/  IADD3.X R179, R210, UR37, RZ, P1, !PT ;  /* 0x00000025d2b37c10 */ /* 0x004fca0008ffe4ff */
[----:B------:R0:W2:Y:S02]  /*7080*/  LDG.E.U8 R210, desc[UR40][R178.64] ;  /* 0x00000028b2d27981 */ /* 0x0000a4000c1e1100 */
[----:B0-----:R-:W-:Y:S02]  /*7090*/  IADD3 R178, P1, R234, UR4, RZ ;  /* 0x00000004eab27c10 */ /* 0x001fe4000ff3e0ff */
[----:B------:R-:W2:Y:S02]  /*70a0*/  LDL R234, [R1+0x2d4] ;  /* 0x0002d40001ea7983 */ /* 0x000ea40000100800 */
[----:B------:R-:W-:-:S05]  /*70b0*/  IADD3.X R179, R212, UR37, RZ, P1, !PT ;  /* 0x00000025d4b37c10 */ /* 0x000fca0008ffe4ff */
[----:B------:R0:W2:Y:S02]  /*70c0*/  LDG.E.U8 R212, desc[UR40][R178.64] ;  /* 0x00000028b2d47981 */ /* 0x0000a4000c1e1100 */
[----:B0-----:R-:W-:Y:S02]  /*70d0*/  IADD3 R178, P1, R232, UR4, RZ ;  /* 0x00000004e8b27c10 */ /* 0x001fe4000ff3e0ff */
[----:B------:R-:W2:Y:S02]  /*70e0*/  LDL R232, [R1+0x2dc] ;  /* 0x0002dc0001e87983 */ /* 0x000ea40000100800 */
[----:B------:R-:W-:-:S05]  /*70f0*/  IADD3.X R179, R214, UR37, RZ, P1, !PT ;  /* 0x00000025d6b37c10 */ /* 0x000fca0008ffe4ff */
[----:B------:R0:W2:Y:S02]  /*7100*/  LDG.E.U8 R214, desc[UR40][R178.64] ;  /* 0x00000028b2d67981 */ /* 0x0000a4000c1e1100 */
[----:B0-----:R-:W-:Y:S02]  /*7110*/  IADD3 R178, P1, R230, UR4, RZ ;  /* 0x00000004e6b27c10 */ /* 0x001fe4000ff3e0ff */
[----:B------:R-:W2:Y:S02]  /*7120*/  LDL R230, [R1+0x304] ;  /* 0x0003040001e67983 */ /* 0x000ea40000100800 */
[----:B----4-:R-:W-:-:S05]  /*7130*/  IADD3.X R179, R216, UR37, RZ, P1, !PT ;  /* 0x00000025d8b37c10 */ /* 0x010fca0008ffe4ff */
[----:B------:R0:W4:Y:S02]  /*7140*/  LDG.E.U8 R216, desc[UR40][R178.64] ;  /* 0x00000028b2d87981 */ /* 0x000124000c1e1100 */
[----:B0-----:R-:W-:Y:S02]  /*7150*/  IADD3 R178, P1, R228, UR4, RZ ;  /* 0x00000004e4b27c10 */ /* 0x001fe4000ff3e0ff */
[----:B------:R-:W4:Y:S02]  /*7160*/  LDL R228, [R1+0x2cc] ;  /* 0x0002cc0001e47983 */ /* 0x000f240000100800 */
[----:B------:R-:W-:-:S05]  /*7170*/  IADD3.X R179, R218, UR37, RZ, P1, !PT ;  /* 0x00000025dab37c10 */ /* 0x000fca0008ffe4ff */
[----:B------:R0:W4:Y:S02]  /*7180*/  LDG.E.U8 R218, desc[UR40][R178.64] ;  /* 0x00000028b2da7981 */ /* 0x000124000c1e1100 */
[----:B0-----:R-:W-:Y:S02]  /*7190*/  IADD3 R178, P1, R226, UR4, RZ ;  /* 0x00000004e2b27c10 */ /* 0x001fe4000ff3e0ff */
[----:B------:R-:W4:Y:S02]  /*71a0*/  LDL R226, [R1+0x2ec] ;  /* 0x0002ec0001e27983 */ /* 0x000f240000100800 */
[----:B------:R-:W-:-:S05]  /*71b0*/  IADD3.X R179, R220, UR37, RZ, P1, !PT ;  /* 0x00000025dcb37c10 */ /* 0x000fca0008ffe4ff */
[----:B------:R0:W4:Y:S02]  /*71c0*/  LDG.E.U8 R220, desc[UR40][R178.64] ;  /* 0x00000028b2dc7981 */ /* 0x000124000c1e1100 */
[----:B0-----:R-:W-:-:S04]  /*71d0*/  IADD3 R178, P1, R224, UR4, RZ ;  /* 0x00000004e0b27c10 */ /* 0x001fc8000ff3e0ff */
[----:B-----5:R-:W-:-:S05]  /*71e0*/  IADD3.X R179, R222, UR37, RZ, P1, !PT ;  /* 0x00000025deb37c10 */ /* 0x020fca0008ffe4ff */
[----:B------:R-:W5:Y:S01]  /*71f0*/  LDG.E.U8 R178, desc[UR40][R178.64] ;  /* 0x00000028b2b27981 */ /* 0x000f62000c1e1100 */
[----:B------:R-:W-:Y:S01]  /*7200*/  BAR.SYNC.DEFER_BLOCKING 0x0 ;  /* 0x0000000000007b1d */ /* 0x000fe20000010000 */
[C---:B------:R-:W-:Y:S02]  /*7210*/  LOP3.LUT R224, R11.reuse, 0x20, RZ, 0x3c, !PT ;  /* 0x000000200be07812 */ /* 0x040fe400078e3cff */
[----:B------:R-:W-:-:S03]  /*7220*/  LOP3.LUT R222, R11, 0x30, RZ, 0x3c, !PT ;  /* 0x000000300bde7812 */ /* 0x000fc600078e3cff */
[----:B------:R-:W-:Y:S01]  /*7230*/  UMOV UR37, 0x40000040 ;  /* 0x4000004000257882 */ /* 0x000fe20000000000 */
[----:B------:R-:W5:Y:S04]  /*7240*/  LDL R179, [R1+0x1b0] ;  /* 0x0001b00001b37983 */ /* 0x000f680000100800 */
        /* <DEDUP_REMOVED lines=24> */
[----:B------:R-:W-:Y:S04]  /*73d0*/  STS.U8 [R222+UR43+0x4180], R160 ;  /* 0x004180a0de007988 */ /* 0x000fe8000800002b */
[----:B------:R-:W-:Y:S01]  /*73e0*/  STS.U8 [R222+UR43+0x5180], R159 ;  /* 0x0051809fde007988 */ /* 0x000fe2000800002b */
[----:B0-----:R-:W-:-:S03]  /*73f0*/  LOP3.LUT R224, R11, 0x40, RZ, 0x3c, !PT ;  /* 0x000000400be07812 */ /* 0x001fc600078e3cff */
        /* <DEDUP_REMOVED lines=13> */
[----:B---3--:R-:W-:Y:S01]  /*74d0*/  STS.U8 [R224+UR43+0x4e00], R204 ;  /* 0x004e00cce0007988 */ /* 0x008fe2000800002b */
[----:B------:R-:W-:-:S03]  /*74e0*/  LOP3.LUT R0, R11, 0x60, RZ, 0x3c, !PT ;  /* 0x000000600b007812 */ /* 0x000fc600078e3cff */
[----:B------:R-:W3:Y:S04]  /*74f0*/  LDL R2, [R1+0x194] ;  /* 0x0001940001027983 */ /* 0x000ee80000100800 */
[----:B--2---:R-:W-:Y:S04]  /*7500*/  STS.U8 [R224+UR43+0x5e00], R210 ;  /* 0x005e00d2e0007988 */ /* 0x004fe8000800002b */
[----:B------:R-:W-:Y:S04]  /*7510*/  STS.U8 [R222+UR43+0x4280], R152 ;  /* 0x00428098de007988 */ /* 0x000fe8000800002b */
[----:B------:R0:W-:Y:S04]  /*7520*/  STS.U8 [R222+UR43+0x5280], R23 ;  /* 0x00528017de007988 */ /* 0x0001e8000800002b */
[----:B------:R1:W-:Y:S04]  /*7530*/  STS.U8 [R222+UR43+0x4680], R22 ;  /* 0x00468016de007988 */ /* 0x0003e8000800002b */
[----:B------:R2:W-:Y:S04]  /*7540*/  STS.U8 [R222+UR43+0x5680], R21 ;  /* 0x00568015de007988 */ /* 0x0005e8000800002b */
[----:B------:R-:W-:Y:S04]  /*7550*/  STS.U8 [R222+UR43+0x4a80], R193 ;  /* 0x004a80c1de007988 */ /* 0x000fe8000800002b */
[----:B------:R-:W-:Y:S04]  /*7560*/  STS.U8 [R222+UR43+0x5a80], R194 ;  /* 0x005a80c2de007988 */ /* 0x000fe8000800002b */
[----:B------:R-:W-:Y:S04]  /*7570*/  STS.U8 [R222+UR43+0x4e80], R212 ;  /* 0x004e80d4de007988 */ /* 0x000fe8000800002b */
[----:B------:R-:W3:Y:S04]  /*7580*/  LDL R170, [R1+0x19c] ;  /* 0x00019c0001aa7983 */ /* 0x000ee80000100800 */
[----:B------:R-:W-:Y:S04]  /*7590*/  STS.U8 [R222+UR43+0x5e80], R214 ;  /* 0x005e80d6de007988 */ /* 0x000fe8000800002b */
[----:B------:R-:W-:Y:S04]  /*75a0*/  STS.U8 [R0+UR43+0x4300], R20 ;  /* 0x0043001400007988 */ /* 0x000fe8000800002b */
[----:B------:R-:W-:Y:S04]  /*75b0*/  STS.U8 [R0+UR43+0x5300], R19 ;  /* 0x0053001300007988 */ /* 0x000fe8000800002b */
[----:B------:R-:W-:Y:S04]  /*75c0*/  STS.U8 [R0+UR43+0x4700], R18 ;  /* 0x0047001200007988 */ /* 0x000fe8000800002b */
[----:B------:R-:W3:Y:S04]  /*75d0*/  LDL R180, [R1+0x190] ;  /* 0x0001900001b47983 */ /* 0x000ee80000100800 */
[----:B------:R-:W-:Y:S04]  /*75e0*/  STS.U8 [R0+UR43+0x5700], R17 ;  /* 0x0057001100007988 */ /* 0x000fe8000800002b */
[----:B0-----:R-:W3:Y:S04]  /*75f0*/  LDL R23, [R1+0x1a4] ;  /* 0x0001a40001177983 */ /* 0x001ee80000100800 */
[----:B------:R-:W-:Y:S04]  /*7600*/  STS.U8 [R0+UR43+0x4b00], R195 ;  /* 0x004b00c300007988 */ /* 0x000fe8000800002b */
[----:B------:R-:W-:Y:S04]  /*7610*/  STS.U8 [R0+UR43+0x5b00], R196 ;  /* 0x005b00c400007988 */ /* 0x000fe8000800002b */
[----:B----4-:R-:W-:Y:S04]  /*7620*/  STS.U8 [R0+UR43+0x4f00], R216 ;  /* 0x004f00d800007988 */ /* 0x010fe8000800002b */
[----:B------:R0:W-:Y:S04]  /*7630*/  STS.U8 [R0+UR43+0x5f00], R218 ;  /* 0x005f00da00007988 */ /* 0x0001e8000800002b */
[----:B-1----:R-:W4:Y:S04]  /*7640*/  LDL R22, [R1+0x198] ;  /* 0x0001980001167983 */ /* 0x002f280000100800 */
[----:B--2---:R-:W2:Y:S04]  /*7650*/  LDL R21, [R1+0x1ac] ;  /* 0x0001ac0001157983 */ /* 0x004ea80000100800 */
[----:B0-----:R-:W4:Y:S04]  /*7660*/  LDL R0, [R1+0x1a0] ;  /* 0x0001a00001007983 */ /* 0x001f280000100800 */
[----:B------:R-:W2:Y:S04]  /*7670*/  LDL R169, [R1+0x1a8] ;  /* 0x0001a80001a97983 */ /* 0x000ea80000100800 */
[----:B------:R-:W2:Y:S01]  /*7680*/  LDL R17, [R1+0x1bc] ;  /* 0x0001bc0001117983 */ /* 0x000ea20000100800 */
[----:B------:R-:W-:-:S03]  /*7690*/  LOP3.LUT R168, R11, 0x70, RZ, 0x3c, !PT ;  /* 0x000000700ba87812 */ /* 0x000fc600078e3cff */
[----:B------:R-:W2:Y:S04]  /*76a0*/  LDL R20, [R1+0x1b4] ;  /* 0x0001b40001147983 */ /* 0x000ea80000100800 */
[----:B------:R-:W-:Y:S04]  /*76b0*/  STS.U8 [R168+UR43+0x4380], R10 ;  /* 0x0043800aa8007988 */ /* 0x000fe8000800002b */
[----:B------:R-:W-:Y:S04]  /*76c0*/  STS.U8 [R168+UR43+0x5380], R3 ;  /* 0x00538003a8007988 */ /* 0x000fe8000800002b */
[----:B------:R-:W-:Y:S04]  /*76d0*/  STS.U8 [R168+UR43+0x4780], R171 ;  /* 0x004780aba8007988 */ /* 0x000fe8000800002b */
[----:B------:R-:W-:Y:S04]  /*76e0*/  STS.U8 [R168+UR43+0x5780], R172 ;  /* 0x005780aca8007988 */ /* 0x000fe8000800002b */
[----:B------:R-:W-:Y:S04]  /*76f0*/  STS.U8 [R168+UR43+0x4b80], R197 ;  /* 0x004b80c5a8007988 */ /* 0x000fe8000800002b */
[----:B------:R-:W-:Y:S04]  /*7700*/  STS.U8 [R168+UR43+0x5b80], R198 ;  /* 0x005b80c6a8007988 */ /* 0x000fe8000800002b */
[----:B------:R-:W-:Y:S04]  /*7710*/  STS.U8 [R168+UR43+0x4f80], R220 ;  /* 0x004f80dca8007988 */ /* 0x000fe8000800002b */
[----:B-----5:R0:W-:Y:S01]  /*7720*/  STS.U8 [R168+UR43+0x5f80], R178 ;  /* 0x005f80b2a8007988 */ /* 0x0201e2000800002b */
[----:B------:R1:W-:Y:S06]  /*7730*/  MEMBAR.ALL.CTA ;  /* 0x0000000000007992 */ /* 0x0003ec0000008000 */
[----:B-1----:R-:W1:Y:S04]  /*7740*/  FENCE.VIEW.ASYNC.S ;  /* 0x00000000000073c6 */ /* 0x002e680000000000 */
[----:B------:R-:W5:Y:S04]  /*7750*/  LDL R175, [R1+0x1b8] ;  /* 0x0001b80001af7983 */ /* 0x000f680000100800 */
[----:B0-----:R-:W5:Y:S04]  /*7760*/  LDL R168, [R1+0x1c4] ;  /* 0x0001c40001a87983 */ /* 0x001f680000100800 */
[----:B------:R-:W5:Y:S04]  /*7770*/  LDL R172, [R1+0x1cc] ;  /* 0x0001cc0001ac7983 */ /* 0x000f680000100800 */
[----:B------:R-:W5:Y:S04]  /*7780*/  LDL R185, [R1+0x1d4] ;  /* 0x0001d40001b97983 */ /* 0x000f680000100800 */
[----:B------:R-:W5:Y:S01]  /*7790*/  LDL R181, [R1+0x1c8] ;  /* 0x0001c80001b57983 */ /* 0x000f620000100800 */
[----:B-1----:R-:W-:Y:S06]  /*77a0*/  BAR.SYNC.DEFER_BLOCKING 0x0 ;  /* 0x0000000000007b1d */ /* 0x002fec0000010000 */
[----:B------:R-:W5:Y:S04]  /*77b0*/  LDL R184, [R1+0x1e4] ;  /* 0x0001e40001b87983 */ /* 0x000f680000100800 */
[----:B------:R-:W5:Y:S04]  /*77c0*/  LDL R171, [R1+0x1d8] ;  /* 0x0001d80001ab7983 */ /* 0x000f680000100800 */
[----:B------:R-:W5:Y:S04]  /*77d0*/  LDL R183, [R1+0x1e8] ;  /* 0x0001e80001b77983 */ /* 0x000f680000100800 */
[----:B------:R-:W5:Y:S01]  /*77e0*/  LDL R182, [R1+0x1fc] ;  /* 0x0001fc0001b67983 */ /* 0x000f620000100800 */
[----:B------:R-:W-:-:S03]  /*77f0*/  WARPGROUP.ARRIVE ;  /* 0x00000000000079c5 */ /* 0x000fc60000000000 */
[----:B------:R-:W5:Y:S04]  /*7800*/  LDL R187, [R1+0x21c] ;  /* 0x00021c0001bb7983 */ /* 0x000f680000100800 */
[----:B------:R-:W5:Y:S01]  /*7810*/  LDL R186, [R1+0x224] ;  /* 0x0002240001ba7983 */ /* 0x000f620000100800 */
[----:B------:R-:W-:Y:S01]  /*7820*/  QGMMA.64x32x32.F32.E4M3.E4M3 R152, gdesc[UR36], RZ, !UPT ;  /* 0x00600000249879f3 */ /* 0x000fe2000c7008ff */
[----:B------:R-:W-:Y:S02]  /*7830*/  USHF.R.S32.HI UR37, URZ, 0x1f, UR5 ;  /* 0x0000001f3f257899 */ /* 0x000fe40008011405 */
        /* <DEDUP_REMOVED lines=15> */
[----:B------:R-:W-:Y:S03]  /*7930*/  QGMMA.64x32x32.F32.E4M3.E4M3 R152, gdesc[UR8], R152 ;  /* 0x00600000089879f3 */ /* 0x000fe60008700898 */
[----:B------:R-:W5:Y:S01]  /*7940*/  LDL R212, [R1+0x2bc] ;  /* 0x0002bc0001d47983 */ /* 0x000f620000100800 */
[----:B---3--:R-:W-:Y:S01]  /*7950*/  IADD3 R2, P1, R2, UR5, RZ ;  /* 0x0000000502027c10 */ /* 0x008fe2000ff3e0ff */
[----:B------:R-:W-:Y:S01]  /*7960*/  QGMMA.64x32x32.F32.E4M3.E4M3 R152, gdesc[UR12], R152 ;  /* 0x006000000c9879f3 */ /* 0x000fe20008700898 */
[----:B------:R-:W-:-:S02]  /*7970*/  IADD3 R194, P2, R170, UR5, RZ ;  /* 0x00000005aac27c10 */ /* 0x000fc4000ff5e0ff */
[----:B------:R-:W3:Y:S01]  /*7980*/  LDL R170, [R1+0x1c0] ;  /* 0x0001c00001aa7983 */ /* 0x000ee20000100800 */
[----:B------:R-:W-:-:S03]  /*7990*/  IADD3.X R3, R180, UR37, RZ, P1, !PT ;  /* 0x00000025b4037c10 */ /* 0x000fc60008ffe4ff */
[----:B------:R-:W3:Y:S04]  /*79a0*/  LDL R180, [R1+0x1dc] ;  /* 0x0001dc0001b47983 */ /* 0x000ee80000100800 */
[----:B------:R-:W3:Y:S01]  /*79b0*/  LDG.E.U8 R3, desc[UR40][R2.64] ;  /* 0x0000002802037981 */ /* 0x000ee2000c1e1100 */
[----:B------:R-:W-:-:S03]  /*79c0*/  IADD3 R18, P1, R23, UR5, RZ ;  /* 0x0000000517127c10 */ /* 0x000fc6000ff3e0ff */
[----:B------:R-:W3:Y:S01]  /*79d0*/  LDL R2, [R1+0x1f0] ;  /* 0x0001f00001027983 */ /* 0x000ee20000100800 */
[----:B------:R-:W-:Y:S01]  /*79e0*/  QGMMA.64x32x32.F32.E4M3.E4M3 R152, gdesc[UR16], R152 ;  /* 0x00600000109879f3 */ /* 0x000fe20008700898 */
[----:B----4-:R-:W-:Y:S02]  /*79f0*/  IADD3.X R19, R0, UR37, RZ, P1, !PT ;  /* 0x0000002500137c10 */ /* 0x010fe40008ffe4ff */
[----:B------:R-:W4:Y:S01]  /*7a00*/  LDL R0, [R1+0x1d0] ;  /* 0x0001d00001007983 */ /* 0x000f220000100800 */
[----:B------:R-:W-:Y:S02]  /*7a10*/  IADD3.X R195, R22, UR37, RZ, P2, !PT ;  /* 0x0000002516c37c10 */ /* 0x000fe400097fe4ff */
[----:B--2---:R-:W-:Y:S01]  /*7a20*/  IADD3 R22, P2, R21, UR5, RZ ;  /* 0x0000000515167c10 */ /* 0x004fe2000ff5e0ff */
[----:B------:R0:W2:Y:S03]  /*7a30*/  LDG.E.U8 R10, desc[UR40][R18.64] ;  /* 0x00000028120a7981 */ /* 0x0000a6000c1e1100 */
[----:B------:R-:W-:Y:S01]  /*7a40*/  IADD3.X R23, R169, UR37, RZ, P2, !PT ;  /* 0x00000025a9177c10 */ /* 0x000fe200097fe4ff */
[----:B------:R-:W2:Y:S04]  /*7a50*/  LDG.E.U8 R194, desc[UR40][R194.64] ;  /* 0x00000028c2c27981 */ /* 0x000ea8000c1e1100 */
[----:B------:R-:W2:Y:S01]  /*7a60*/  LDL R169, [R1+0x1ec] ;  /* 0x0001ec0001a97983 */ /* 0x000ea20000100800 */
[----:B0-----:R-:W-:-:S03]  /*7a70*/  IADD3 R18, P2, R17, UR5, RZ ;  /* 0x0000000511127c10 */ /* 0x001fc6000ff5e0ff */
[----:B------:R-:W2:Y:S01]  /*7a80*/  LDL R17, [R1+0x1e0] ;  /* 0x0001e00001117983 */ /* 0x000ea20000100800 */
[----:B------:R-:W-:-:S03]  /*7a90*/  IADD3 R20, P1, R20, UR5, RZ ;  /* 0x0000000514147c10 */ /* 0x000fc6000ff3e0ff */
[----:B------:R-:W2:Y:S01]  /*7aa0*/  LDG.E.U8 R193, desc[UR40][R22.64] ;  /* 0x0000002816c17981 */ /* 0x000ea2000c1e1100 */
[----:B------:R-:W-:-:S03]  /*7ab0*/  IADD3.X R21, R179, UR37, RZ, P1, !PT ;  /* 0x00000025b3157c10 */ /* 0x000fc60008ffe4ff */
[----:B------:R-:W2:Y:S01]  /*7ac0*/  LDL R195, [R1+0x24c] ;  /* 0x00024c0001c37983 */ /* 0x000ea20000100800 */
[----:B------:R-:W-:Y:S01]  /*7ad0*/  QGMMA.64x32x32.F32.E4M3.E4M3 R152, gdesc[UR20], R152 ;  /* 0x00600000149879f3 */ /* 0x000fe20008700898 */
[----:B-----5:R-:W-:Y:S02]  /*7ae0*/  IADD3.X R19, R175, UR37, RZ, P2, !PT ;  /* 0x00000025af137c10 */ /* 0x020fe400097fe4ff */
[----:B------:R0:W5:Y:S01]  /*7af0*/  LDG.E.U8 R175, desc[UR40][R20.64] ;  /* 0x0000002814af7981 */ /* 0x000162000c1e1100 */
[----:B------:R-:W-:-:S03]  /*7b00*/  IADD3 R178, P1, R168, UR5, RZ ;  /* 0x00000005a8b27c10 */ /* 0x000fc6000ff3e0ff */
[----:B------:R-:W5:Y:S04]  /*7b10*/  LDL R168, [R1+0x1f4] ;  /* 0x0001f40001a87983 */ /* 0x000f680000100800 */
[----:B------:R1:W5:Y:S01]  /*7b20*/  LDG.E.U8 R192, desc[UR40][R18.64] ;  /* 0x0000002812c07981 */ /* 0x000362000c1e1100 */
[----:B0-----:R-:W-:-:S03]  /*7b30*/  IADD3 R20, P2, R172, UR5, RZ ;  /* 0x00000005ac147c10 */ /* 0x001fc6000ff5e0ff */
[----:B------:R-:W5:Y:S01]  /*7b40*/  LDL R172, [R1+0x204] ;  /* 0x0002040001ac7983 */ /* 0x000f620000100800 */
[----:B------:R-:W-:-:S03]  /*7b50*/  IADD3.X R21, R181, UR37, RZ, P2, !PT ;  /* 0x00000025b5157c10 */ /* 0x000fc600097fe4ff */
[----:B------:R-:W5:Y:S04]  /*7b60*/  LDL R181, [R1+0x200] ;  /* 0x0002000001b57983 */ /* 0x000f680000100800 */
[----:B------:R0:W5:Y:S01]  /*7b70*/  LDG.E.U8 R191, desc[UR40][R20.64] ;  /* 0x0000002814bf7981 */ /* 0x000162000c1e1100 */
[----:B------:R-:W-:Y:S04]  /*7b80*/  QGMMA.64x32x32.F32.E4M3.E4M3 R152, gdesc[UR24], R152 ;  /* 0x00600000189879f3 */ /* 0x000fe80008700898 */
[----:B------:R-:W-:Y:S04]  /*7b90*/  QGMMA.64x32x32.F32.E4M3.E4M3 R152, gdesc[UR28], R152 ;  /* 0x006000001c9879f3 */ /* 0x000fe80008700898 */
[----:B------:R-:W-:Y:S01]  /*7ba0*/  QGMMA.64x32x32.F32.E4M3.E4M3 R152, gdesc[UR32], R152, gsb0 ;  /* 0x00600000209879f3 */ /* 0x000fe20008000898 */
[----:B---3--:R-:W-:-:S02]  /*7bb0*/  IADD3.X R179, R170, UR37, RZ, P1, !PT ;  /* 0x00000025aab37c10 */ /* 0x008fc40008ffe4ff */
[----:B------:R-:W3:Y:S01]  /*7bc0*/  LDL R170, [R1+0x1f8] ;  /* 0x0001f80001aa7983 */ /* 0x000ee20000100800 */
[----:B-1----:R-:W-:-:S03]  /*7bd0*/  IADD3 R18, P1, R185, UR5, RZ ;  /* 0x00000005b9127c10 */ /* 0x002fc6000ff3e0ff */
[----:B------:R-:W3:Y:S04]  /*7be0*/  LDL R185, [R1+0x20c] ;  /* 0x00020c0001b97983 */ /* 0x000ee80000100800 */
[----:B------:R-:W3:Y:S01]  /*7bf0*/  LDG.E.U8 R178, desc[UR40][R178.64] ;  /* 0x00000028b2b27981 */ /* 0x000ee2000c1e1100 */
[----:B------:R-:W-:-:S03]  /*7c00*/  IADD3 R22, P2, R180, UR5, RZ ;  /* 0x00000005b4167c10 */ /* 0x000fc6000ff5e0ff */
[----:B------:R-:W3:Y:S04]  /*7c10*/  LDL R179, [R1+0x220] ;  /* 0x0002200001b37983 */ /* 0x000ee80000100800 */
[----:B------:R-:W3:Y:S01]  /*7c20*/  LDL R180, [R1+0x214] ;  /* 0x0002140001b47983 */ /* 0x000ee20000100800 */
[----:B----4-:R-:W-:-:S03]  /*7c30*/  IADD3.X R19, R0, UR37, RZ, P1, !PT ;  /* 0x0000002500137c10 */ /* 0x010fc60008ffe4ff */
[----:B------:R-:W4:Y:S01]  /*7c40*/  LDL R0, [R1+0x208] ;  /* 0x0002080001007983 */ /* 0x000f220000100800 */
[----:B0-----:R-:W-:-:S03]  /*7c50*/  IADD3 R20, P1, R184, UR5, RZ ;  /* 0x00000005b8147c10 */ /* 0x001fc6000ff3e0ff */
[----:B------:R-:W4:Y:S01]  /*7c60*/  LDL R184, [R1+0x210] ;  /* 0x0002100001b87983 */ /* 0x000f220000100800 */
[----:B------:R-:W-:-:S03]  /*7c70*/  IADD3.X R23, R171, UR37, RZ, P2, !PT ;  /* 0x00000025ab177c10 */ /* 0x000fc600097fe4ff */
[----:B------:R0:W4:Y:S04]  /*7c80*/  LDG.E.U8 R171, desc[UR40][R18.64] ;  /* 0x0000002812ab7981 */ /* 0x000128000c1e1100 */
[----:B------:R1:W4:Y:S01]  /*7c90*/  LDG.E.U8 R190, desc[UR40][R22.64] ;  /* 0x0000002816be7981 */ /* 0x000322000c1e1100 */
[----:B--2---:R-:W-:-:S03]  /*7ca0*/  IADD3.X R21, R17, UR37, RZ, P1, !PT ;  /* 0x0000002511157c10 */ /* 0x004fc60008ffe4ff */
[----:B------:R-:W2:Y:S01]  /*7cb0*/  LDL R17, [R1+0x218] ;  /* 0x0002180001117983 */ /* 0x000ea20000100800 */
[----:B0-----:R-:W-:-:S03]  /*7cc0*/  IADD3 R18, P2, R169, UR5, RZ ;  /* 0x00000005a9127c10 */ /* 0x001fc6000ff5e0ff */
[----:B------:R-:W2:Y:S01]  /*7cd0*/  LDG.E.U8 R20, desc[UR40][R20.64] ;  /* 0x0000002814147981 */ /* 0x000ea2000c1e1100 */
[----:B------:R-:W-:-:S03]  /*7ce0*/  IADD3.X R19, R183, UR37, RZ, P2, !PT ;  /* 0x00000025b7137c10 */ /* 0x000fc600097fe4ff */
[----:B------:R-:W2:Y:S01]  /*7cf0*/  LDL R183, [R1+0x22c] ;  /* 0x00022c0001b77983 */ /* 0x000ea20000100800 */
[----:B-1----:R-:W-:-:S03]  /*7d00*/  IADD3 R22, P2, R182, UR5, RZ ;  /* 0x00000005b6167c10 */ /* 0x002fc6000ff5e0ff */
[----:B------:R0:W2:Y:S04]  /*7d10*/  LDG.E.U8 R189, desc[UR40][R18.64] ;  /* 0x0000002812bd7981 */ /* 0x0000a8000c1e1100 */
[----:B------:R-:W2:Y:S04]  /*7d20*/  LDL R182, [R1+0x23c] ;  /* 0x00023c0001b67983 */ /* 0x000ea80000100800 */
[----:B------:R-:W2:Y:S01]  /*7d30*/  LDL R21, [R1+0x248] ;  /* 0x0002480001157983 */ /* 0x000ea20000100800 */
[----:B-----5:R-:W-:-:S04]  /*7d40*/  IADD3 R168, P1, R168, UR5, RZ ;  /* 0x00000005a8a87c10 */ /* 0x020fc8000ff3e0ff */
[----:B------:R-:W-:Y:S02]  /*7d50*/  IADD3.X R169, R2, UR37, RZ, P1, !PT ;  /* 0x0000002502a97c10 */ /* 0x000fe40008ffe4ff */
[----:B------:R-:W5:Y:S01]  /*7d60*/  LDL R2, [R1+0x234] ;  /* 0x0002340001027983 */ /* 0x000f620000100800 */
[----:B0-----:R-:W-:-:S03]  /*7d70*/  IADD3 R18, P1, R172, UR5, RZ ;  /* 0x00000005ac127c10 */ /* 0x001fc6000ff3e0ff */
[----:B------:R0:W5:Y:S01]  /*7d80*/  LDG.E.U8 R172, desc[UR40][R168.64] ;  /* 0x00000028a8ac7981 */ /* 0x000162000c1e1100 */
[----:B------:R-:W-:-:S06]  /*7d90*/  IADD3.X R19, R181, UR37, RZ, P1, !PT ;  /* 0x00000025b5137c10 */ /* 0x000fcc0008ffe4ff */
[----:B------:R-:W5:Y:S01]  /*7da0*/  LDG.E.U8 R19, desc[UR40][R18.64] ;  /* 0x0000002812137981 */ /* 0x000f62000c1e1100 */
[----:B---3--:R-:W-:-:S03]  /*7db0*/  IADD3.X R23, R170, UR37, RZ, P2, !PT ;  /* 0x00000025aa177c10 */ /* 0x008fc600097fe4ff */
[----:B------:R-:W3:Y:S01]  /*7dc0*/  LDL R170, [R1+0x228] ;  /* 0x0002280001aa7983 */ /* 0x000ee20000100800 */
[----:B0-----:R-:W-:-:S03]  /*7dd0*/  IADD3 R168, P2, R185, UR5, RZ ;  /* 0x00000005b9a87c10 */ /* 0x001fc6000ff5e0ff */
[----:B------:R-:W3:Y:S04]  /*7de0*/  LDL R185, [R1+0x230] ;  /* 0x0002300001b97983 */ /* 0x000ee80000100800 */
[----:B------:R0:W3:Y:S01]  /*7df0*/  LDG.E.U8 R188, desc[UR40][R22.64] ;  /* 0x0000002816bc7981 */ /* 0x0000e2000c1e1100 */
[----:B------:R-:W-:Y:S02]  /*7e00*/  IADD3 R180, P1, R180, UR5, RZ ;  /* 0x00000005b4b47c10 */ /* 0x000fe4000ff3e0ff */
[----:B----4-:R-:W-:Y:S02]  /*7e10*/  IADD3.X R169, R0, UR37, RZ, P2, !PT ;  /* 0x0000002500a97c10 */ /* 0x010fe400097fe4ff */
[----:B------:R-:W4:Y:S01]  /*7e20*/  LDL R0, [R1+0x238] ;  /* 0x0002380001007983 */ /* 0x000f220000100800 */
[----:B------:R-:W-:-:S03]  /*7e30*/  IADD3.X R181, R184, UR37, RZ, P1, !PT ;  /* 0x00000025b8b57c10 */ /* 0x000fc60008ffe4ff */
[----:B------:R-:W4:Y:S01]  /*7e40*/  LDL R184, [R1+0x240] ;  /* 0x0002400001b87983 */ /* 0x000f220000100800 */
[----:B0-----:R-:W-:-:S03]  /*7e50*/  IADD3 R22, P2, R187, UR5, RZ ;  /* 0x00000005bb167c10 */ /* 0x001fc6000ff5e0ff */
[----:B------:R0:W4:Y:S01]  /*7e60*/  LDG.E.U8 R187, desc[UR40][R168.64] ;  /* 0x00000028a8bb7981 */ /* 0x000122000c1e1100 */
[----:B--2---:R-:W-:-:S03]  /*7e70*/  IADD3.X R23, R17, UR37, RZ, P2, !PT ;  /* 0x0000002511177c10 */ /* 0x004fc600097fe4ff */
[----:B------:R1:W2:Y:S01]  /*7e80*/  LDG.E.U8 R17, desc[UR40][R180.64] ;  /* 0x00000028b4117981 */ /* 0x0002a2000c1e1100 */
[----:B0-----:R-:W-:-:S03]  /*7e90*/  IADD3 R168, P1, R186, UR5, RZ ;  /* 0x00000005baa87c10 */ /* 0x001fc6000ff3e0ff */
[----:B------:R5:W2:Y:S01]  /*7ea0*/  LDG.E.U8 R186, desc[UR40][R22.64] ;  /* 0x0000002816ba7981 */ /* 0x000aa2000c1e1100 */
[----:B------:R-:W-:-:S03]  /*7eb0*/  IADD3.X R169, R179, UR37, RZ, P1, !PT ;  /* 0x00000025b3a97c10 */ /* 0x000fc60008ffe4ff */
[----:B------:R-:W2:Y:S01]  /*7ec0*/  LDL R179, [R1+0x264] ;  /* 0x0002640001b37983 */ /* 0x000ea20000100800 */
[----:B-1----:R-:W-:-:S03]  /*7ed0*/  IADD3 R180, P2, R183, UR5, RZ ;  /* 0x00000005b7b47c10 */ /* 0x002fc6000ff5e0ff */
[----:B------:R-:W2:Y:S01]  /*7ee0*/  LDL R183, [R1+0x250] ;  /* 0x0002500001b77983 */ /* 0x000ea20000100800 */
[----:B-----5:R-:W-:-:S03]  /*7ef0*/  IADD3 R22, P1, R2, UR5, RZ ;  /* 0x0000000502167c10 */ /* 0x020fc6000ff3e0ff */
[----:B------:R-:W5:Y:S01]  /*7f00*/  LDL R2, [R1+0x258] ;  /* 0x0002580001027983 */ /* 0x000f620000100800 */
[----:B---3--:R-:W-:-:S03]  /*7f10*/  IADD3.X R181, R170, UR37, RZ, P2, !PT ;  /* 0x00000025aab57c10 */ /* 0x008fc600097fe4ff */
[----:B------:R0:W3:Y:S01]  /*7f20*/  LDG.E.U8 R170, desc[UR40][R168.64] ;  /* 0x00000028a8aa7981 */ /* 0x0000e2000c1e1100 */
[----:B------:R-:W-:-:S03]  /*7f30*/  IADD3.X R23, R185, UR37, RZ, P1, !PT ;  /* 0x00000025b9177c10 */ /* 0x000fc60008ffe4ff */
[----:B------:R1:W3:Y:S04]  /*7f40*/  LDG.E.U8 R185, desc[UR40][R180.64] ;  /* 0x00000028b4b97981 */ /* 0x0002e8000c1e1100 */
[----:B------:R4:W3:Y:S01]  /*7f50*/  LDG.E.U8 R18, desc[UR40][R22.64] ;  /* 0x0000002816127981 */ /* 0x0008e2000c1e1100 */
[----:B0-----:R-:W-:-:S03]  /*7f60*/  IADD3 R168, P2, R182, UR5, RZ ;  /* 0x00000005b6a87c10 */ /* 0x001fc6000ff5e0ff */
[----:B------:R-:W3:Y:S01]  /*7f70*/  LDL R182, [R1+0x260] ;  /* 0x0002600001b67983 */ /* 0x000ee20000100800 */
[----:B-1----:R-:W-:-:S03]  /*7f80*/  IADD3 R180, P1, R196, UR5, RZ ;  /* 0x00000005c4b47c10 */ /* 0x002fc6000ff3e0ff */
[----:B------:R-:W3:Y:S01]  /*7f90*/  LDL R196, [R1+0x268] ;  /* 0x0002680001c47983 */ /* 0x000ee20000100800 */
[----:B----4-:R-:W-:-:S03]  /*7fa0*/  IADD3.X R169, R0, UR37, RZ, P2, !PT ;  /* 0x0000002500a97c10 */ /* 0x010fc600097fe4ff */
[----:B------:R-:W4:Y:S01]  /*7fb0*/  LDL R0, [R1+0x27c] ;  /* 0x00027c0001007983 */ /* 0x000f220000100800 */
[----:B------:R-:W-:-:S03]  /*7fc0*/  IADD3 R22, P2, R195, UR5, RZ ;  /* 0x00000005c3167c10 */ /* 0x000fc6000ff5e0ff */
[----:B------:R-:W4:Y:S01]  /*7fd0*/  LDL R195, [R1+0x284] ;  /* 0x0002840001c37983 */ /* 0x000f220000100800 */
[----:B------:R-:W-:-:S03]  /*7fe0*/  IADD3.X R181, R184, UR37, RZ, P1, !PT ;  /* 0x00000025b8b57c10 */ /* 0x000fc60008ffe4ff */
[----:B------:R0:W4:Y:S02]  /*7ff0*/  LDG.E.U8 R184, desc[UR40][R168.64] ;  /* 0x00000028a8b87981 */ /* 0x000124000c1e1100 */
[----:B0-----:R-:W-:Y:S02]  /*8000*/  IADD3 R168, P1, R200, UR5, RZ ;  /* 0x00000005c8a87c10 */ /* 0x001fe4000ff3e0ff */
[----:B------:R-:W4:Y:S01]  /*8010*/  LDL R200, [R1+0x28c] ;  /* 0x00028c0001c87983 */ /* 0x000f220000100800 */
[----:B------:R-:W-:-:S03]  /*8020*/  IADD3.X R23, R21, UR37, RZ, P2, !PT ;  /* 0x0000002515177c10 */ /* 0x000fc600097fe4ff */
[----:B------:R-:W4:Y:S01]  /*8030*/  LDG.E.U8 R21, desc[UR40][R180.64] ;  /* 0x00000028b4157981 */ /* 0x000f22000c1e1100 */
[----:B--2---:R-:W-:-:S03]  /*8040*/  IADD3.X R169, R183, UR37, RZ, P1, !PT ;  /* 0x00000025b7a97c10 */ /* 0x004fc60008ffe4ff */
[----:B------:R0:W2:Y:S02]  /*8050*/  LDG.E.U8 R183, desc[UR40][R22.64] ;  /* 0x0000002816b77981 */ /* 0x0000a4000c1e1100 */
[----:B0-----:R-:W-:Y:S02]  /*8060*/  IADD3 R22, P1, R179, UR5, RZ ;  /* 0x00000005b3167c10 */ /* 0x001fe4000ff3e0ff */
[----:B------:R-:W2:Y:S01]  /*8070*/  LDL R179, [R1+0x290] ;  /* 0x0002900001b37983 */ /* 0x000ea20000100800 */
[----:B------:R-:W-:-:S04]  /*8080*/  IADD3 R180, P2, R199, UR5, RZ ;  /* 0x00000005c7b47c10 */ /* 0x000fc8000ff5e0ff */
[----:B-----5:R-:W-:Y:S02]  /*8090*/  IADD3.X R181, R2, UR37, RZ, P2, !PT ;  /* 0x0000002502b57c10 */ /* 0x020fe400097fe4ff */
[----:B------:R0:W5:Y:S02]  /*80a0*/  LDG.E.U8 R2, desc[UR40][R168.64] ;  /* 0x00000028a8027981 */ /* 0x000164000c1e1100 */
[----:B0-----:R-:W-:-:S04]  /*80b0*/  IADD3 R168, P2, R198, UR5, RZ ;  /* 0x00000005c6a87c10 */ /* 0x001fc8000ff5e0ff */
[----:B---3--:R-:W-:Y:S02]  /*80c0*/  IADD3.X R169, R196, UR37, RZ, P2, !PT ;  /* 0x00000025c4a97c10 */ /* 0x008fe400097fe4ff */
[----:B------:R-:W-:Y:S02]  /*80d0*/  IADD3.X R23, R182, UR37, RZ, P1, !PT ;  /* 0x00000025b6177c10 */ /* 0x000fe40008ffe4ff */
[----:B------:R-:W-:Y:S01]  /*80e0*/  IADD3 R198, P1, R197, UR5, RZ ;  /* 0x00000005c5c67c10 */ /* 0x000fe2000ff3e0ff */
[----:B------:R-:W3:Y:S03]  /*80f0*/  LDG.E.U8 R182, desc[UR40][R180.64] ;  /* 0x00000028b4b67981 */ /* 0x000ee6000c1e1100 */
[----:B------:R-:W-:Y:S01]  /*8100*/  IADD3.X R199, R202, UR37, RZ, P1, !PT ;  /* 0x00000025cac77c10 */ /* 0x000fe20008ffe4ff */
[----:B------:R-:W3:Y:S04]  /*8110*/  LDG.E.U8 R22, desc[UR40][R22.64] ;  /* 0x0000002816167981 */ /* 0x000ee8000c1e1100 */
[----:B------:R-:W5:Y:S04]  /*8120*/  LDL R202, [R1+0x2b0] ;  /* 0x0002b00001ca7983 */ /* 0x000f680000100800 */
[----:B------:R0:W3:Y:S04]  /*8130*/  LDG.E.U8 R181, desc[UR40][R168.64] ;  /* 0x00000028a8b57981 */ /* 0x0000e8000c1e1100 */
[----:B------:R-:W3:Y:S01]  /*8140*/  LDG.E.U8 R23, desc[UR40][R198.64] ;  /* 0x00000028c6177981 */ /* 0x000ee2000c1e1100 */
[----:B----4-:R-:W-:-:S03]  /*8150*/  IADD3 R196, P2, R0, UR5, RZ ;  /* 0x0000000500c47c10 */ /* 0x010fc6000ff5e0ff */
[----:B------:R-:W4:Y:S01]  /*8160*/  LDL R0, [R1+0x2a0] ;  /* 0x0002a00001007983 */ /* 0x000f220000100800 */
[----:B0-----:R-:W-:-:S03]  /*8170*/  IADD3 R168, P1, R195, UR5, RZ ;  /* 0x00000005c3a87c10 */ /* 0x001fc6000ff3e0ff */
[----:B------:R-:W5:Y:S01]  /*8180*/  LDL R195, [R1+0x2a8] ;  /* 0x0002a80001c37983 */ /* 0x000f620000100800 */
[----:B------:R-:W-:Y:S02]  /*8190*/  IADD3.X R197, R201, UR37, RZ, P2, !PT ;  /* 0x00000025c9c57c10 */ /* 0x000fe400097fe4ff */
[----:B------:R-:W-:Y:S02]  /*81a0*/  IADD3.X R169, R204, UR37, RZ, P1, !PT ;  /* 0x00000025cca97c10 */ /* 0x000fe40008ffe4ff */
[----:B------:R-:W3:Y:S04]  /*81b0*/  LDL R204, [R1+0x2b8] ;  /* 0x0002b80001cc7983 */ /* 0x000ee80000100800 */
[----:B------:R0:W3:Y:S01]  /*81c0*/  LDG.E.U8 R180, desc[UR40][R196.64] ;  /* 0x00000028c4b47981 */ /* 0x0000e2000c1e1100 */
[----:B------:R-:W-:-:S03]  /*81d0*/  IADD3 R200, P2, R200, UR5, RZ ;  /* 0x00000005c8c87c10 */ /* 0x000fc6000ff5e0ff */
[----:B------:R-:W3:Y:S01]  /*81e0*/  LDG.E.U8 R169, desc[UR40][R168.64] ;  /* 0x00000028a8a97981 */ /* 0x000ee2000c1e1100 */
[----:B------:R-:W-:-:S03]  /*81f0*/  IADD3.X R201, R216, UR37, RZ, P2, !PT ;  /* 0x00000025d8c97c10 */ /* 0x000fc600097fe4ff */
[----:B------:R-:W3:Y:S01]  /*8200*/  LDL R216, [R1+0x2c4] ;  /* 0x0002c40001d87983 */ /* 0x000ee20000100800 */
[----:B0-----:R-:W-:-:S03]  /*8210*/  IADD3 R196, P2, R218, UR5, RZ ;  /* 0x00000005dac47c10 */ /* 0x001fc6000ff5e0ff */
[----:B------:R-:W3:Y:S01]  /*8220*/  LDL R218, [R1+0x2c0] ;  /* 0x0002c00001da7983 */ /* 0x000ee20000100800 */
[----:B------:R-:W-:Y:S02]  /*8230*/  IADD3 R198, P1, R224, UR5, RZ ;  /* 0x00000005e0c67c10 */ /* 0x000fe4000ff3e0ff */
[----:B------:R-:W-:Y:S01]  /*8240*/  IADD3.X R197, R222, UR37, RZ, P2, !PT ;  /* 0x00000025dec57c10 */ /* 0x000fe200097fe4ff */
[----:B------:R-:W3:Y:S04]  /*8250*/  LDL R224, [R1+0x2e4] ;  /* 0x0002e40001e07983 */ /* 0x000ee80000100800 */
[----:B------:R-:W3:Y:S01]  /*8260*/  LDL R222, [R1+0x2d0] ;  /* 0x0002d00001de7983 */ /* 0x000ee20000100800 */
[----:B--2---:R-:W-:-:S03]  /*8270*/  IADD3.X R199, R179, UR37, RZ, P1, !PT ;  /* 0x00000025b3c77c10 */ /* 0x004fc60008ffe4ff */
[----:B------:R0:W2:Y:S04]  /*8280*/  LDG.E.U8 R179, desc[UR40][R200.64] ;  /* 0x00000028c8b37981 */ /* 0x0000a8000c1e1100 */
[----:B------:R1:W2:Y:S01]  /*8290*/  LDG.E.U8 R168, desc[UR40][R198.64] ;  /* 0x00000028c6a87981 */ /* 0x0002a2000c1e1100 */
[----:B0-----:R-:W-:-:S03]  /*82a0*/  IADD3 R200, P1, R220, UR5, RZ ;  /* 0x00000005dcc87c10 */ /* 0x001fc6000ff3e0ff */
[----:B------:R-:W2:Y:S01]  /*82b0*/  LDL R220, [R1+0x2c8] ;  /* 0x0002c80001dc7983 */ /* 0x000ea20000100800 */
[----:B-1----:R-:W-:-:S03]  /*82c0*/  IADD3 R198, P2, R214, UR5, RZ ;  /* 0x00000005d6c67c10 */ /* 0x002fc6000ff5e0ff */
[----:B------:R-:W2:Y:S01]  /*82d0*/  LDL R214, [R1+0x2e8] ;  /* 0x0002e80001d67983 */ /* 0x000ea20000100800 */
[----:B----4-:R-:W-:-:S03]  /*82e0*/  IADD3.X R201, R0, UR37, RZ, P1, !PT ;  /* 0x0000002500c97c10 */ /* 0x010fc60008ffe4ff */
[----:B------:R0:W4:Y:S01]  /*82f0*/  LDG.E.U8 R0, desc[UR40][R196.64] ;  /* 0x00000028c4007981 */ /* 0x000122000c1e1100 */
[----:B-----5:R-:W-:-:S03]  /*8300*/  IADD3.X R199, R195, UR37, RZ, P2, !PT ;  /* 0x00000025c3c77c10 */ /* 0x020fc600097fe4ff */
[----:B------:R1:W5:Y:S01]  /*8310*/  LDG.E.U8 R195, desc[UR40][R200.64] ;  /* 0x00000028c8c37981 */ /* 0x000362000c1e1100 */
[----:B0-----:R-:W-:-:S03]  /*8320*/  IADD3 R196, P1, R210, UR5, RZ ;  /* 0x00000005d2c47c10 */ /* 0x001fc6000ff3e0ff */
[----:B------:R-:W4:Y:S01]  /*8330*/  LDL R210, [R1+0x2d8] ;  /* 0x0002d80001d27983 */ /* 0x000f220000100800 */
[----:B-1----:R-:W-:-:S03]  /*8340*/  IADD3 R200, P2, R212, UR5, RZ ;  /* 0x00000005d4c87c10 */ /* 0x002fc6000ff5e0ff */
[----:B------:R-:W5:Y:S01]  /*8350*/  LDL R212, [R1+0x2e0] ;  /* 0x0002e00001d47983 */ /* 0x000f620000100800 */
[----:B------:R-:W-:Y:S02]  /*8360*/  IADD3.X R197, R202, UR37, RZ, P1, !PT ;  /* 0x00000025cac57c10 */ /* 0x000fe40008ffe4ff */
[----:B---3--:R-:W-:Y:S01]  /*8370*/  IADD3.X R201, R204, UR37, RZ, P2, !PT ;  /* 0x00000025ccc97c10 */ /* 0x008fe200097fe4ff */
[----:B------:R-:W3:Y:S04]  /*8380*/  LDG.E.U8 R202, desc[UR40][R198.64] ;  /* 0x00000028c6ca7981 */ /* 0x000ee8000c1e1100 */
[----:B------:R0:W3:Y:S04]  /*8390*/  LDG.E.U8 R204, desc[UR40][R196.64] ;  /* 0x00000028c4cc7981 */ /* 0x0000e8000c1e1100 */
[----:B------:R-:W3:Y:S01]  /*83a0*/  LDG.E.U8 R200, desc[UR40][R200.64] ;  /* 0x00000028c8c87981 */ /* 0x000ee2000c1e1100 */
[----:B0-----:R-:W-:-:S03]  /*83b0*/  IADD3 R196, P1, R216, UR5, RZ ;  /* 0x00000005d8c47c10 */ /* 0x001fc6000ff3e0ff */
[----:B------:R-:W3:Y:S01]  /*83c0*/  LDL R216, [R1+0x2f0] ;  /* 0x0002f00001d87983 */ /* 0x000ee20000100800 */
[----:B------:R-:W-:-:S03]  /*83d0*/  IADD3 R198, P2, R228, UR5, RZ ;  /* 0x00000005e4c67c10 */ /* 0x000fc6000ff5e0ff */
[----:B------:R-:W3:Y:S01]  /*83e0*/  LDL R228, [R1+0x2fc] ;  /* 0x0002fc0001e47983 */ /* 0x000ee20000100800 */
[----:B------:R-:W-:-:S03]  /*83f0*/  IADD3.X R197, R218, UR37, RZ, P1, !PT ;  /* 0x00000025dac57c10 */ /* 0x000fc60008ffe4ff */
[----:B------:R-:W3:Y:S04]  /*8400*/  LDL R218, [R1+0x2f8] ;  /* 0x0002f80001da7983 */ /* 0x000ee80000100800 */
[----:B------:R0:W3:Y:S01]  /*8410*/  LDG.E.U8 R201, desc[UR40][R196.64] ;  /* 0x00000028c4c97981 */ /* 0x0000e2000c1e1100 */
[----:B--2---:R-:W-:-:S03]  /*8420*/  IADD3.X R199, R220, UR37, RZ, P2, !PT ;  /* 0x00000025dcc77c10 */ /* 0x004fc600097fe4ff */
[----:B------:R-:W2:Y:S04]  /*8430*/  LDL R220, [R1+0x300] ;  /* 0x0003000001dc7983 */ /* 0x000ea80000100800 */
[----:B------:R-:W2:Y:S01]  /*8440*/  LDG.E.U8 R198, desc[UR40][R198.64] ;  /* 0x00000028c6c67981 */ /* 0x000ea2000c1e1100 */
[----:B0-----:R-:W-:-:S03]  /*8450*/  IADD3 R196, P1, R234, UR5, RZ ;  /* 0x00000005eac47c10 */ /* 0x001fc6000ff3e0ff */
[----:B------:R-:W2:Y:S01]  /*8460*/  LDL R234, [R1+0x31c] ;  /* 0x00031c0001ea7983 */ /* 0x000ea20000100800 */
[----:B------:R-:W-:-:S03]  /*8470*/  IADD3.X R197, R222, UR37, RZ, P1, !PT ;  /* 0x00000025dec57c10 */ /* 0x000fc60008ffe4ff */
[----:B------:R-:W2:Y:S04]  /*8480*/  LDL R222, [R1+0x308] ;  /* 0x0003080001de7983 */ /* 0x000ea80000100800 */
[----:B------:R0:W2:Y:S02]  /*8490*/  LDG.E.U8 R199, desc[UR40][R196.64] ;  /* 0x00000028c4c77981 */ /* 0x0000a4000c1e1100 */
[----:B0-----:R-:W-:Y:S02]  /*84a0*/  IADD3 R196, P1, R232, UR5, RZ ;  /* 0x00000005e8c47c10 */ /* 0x001fe4000ff3e0ff */
[----:B------:R-:W2:Y:S02]  /*84b0*/  LDL R232, [R1+0x314] ;  /* 0x0003140001e87983 */ /* 0x000ea40000100800 */
[----:B----4-:R-:W-:-:S05]  /*84c0*/  IADD3.X R197, R210, UR37, RZ, P1, !PT ;  /* 0x00000025d2c57c10 */ /* 0x010fca0008ffe4ff */
[----:B------:R0:W4:Y:S02]  /*84d0*/  LDG.E.U8 R210, desc[UR40][R196.64] ;  /* 0x00000028c4d27981 */ /* 0x000124000c1e1100 */
[----:B0-----:R-:W-:Y:S02]  /*84e0*/  IADD3 R196, P1, R224, UR5, RZ ;  /* 0x00000005e0c47c10 */ /* 0x001fe4000ff3e0ff */
[----:B------:R-:W4:Y:S02]  /*84f0*/  LDL R224, [R1+0x310] ;  /* 0x0003100001e07983 */ /* 0x000f240000100800 */
[----:B-----5:R-:W-:-:S05]  /*8500*/  IADD3.X R197, R212, UR37, RZ, P1, !PT ;  /* 0x00000025d4c57c10 */ /* 0x020fca0008ffe4ff */
[----:B------:R0:W5:Y:S02]  /*8510*/  LDG.E.U8 R212, desc[UR40][R196.64] ;  /* 0x00000028c4d47981 */ /* 0x000164000c1e1100 */
[----:B0-----:R-:W-:Y:S02]  /*8520*/  IADD3 R196, P1, R226, UR5, RZ ;  /* 0x00000005e2c47c10 */ /* 0x001fe4000ff3e0ff */
[----:B------:R-:W5:Y:S02]  /*8530*/  LDL R226, [R1+0x318] ;  /* 0x0003180001e27983 */ /* 0x000f640000100800 */
[----:B------:R-:W-:-:S05]  /*8540*/  IADD3.X R197, R214, UR37, RZ, P1, !PT ;  /* 0x00000025d6c57c10 */ /* 0x000fca0008ffe4ff */
[----:B------:R0:W5:Y:S02]  /*8550*/  LDG.E.U8 R214, desc[UR40][R196.64] ;  /* 0x00000028c4d67981 */ /* 0x000164000c1e1100 */
[----:B0-----:R-:W-:Y:S02]  /*8560*/  IADD3 R196, P1, R236, UR5, RZ ;  /* 0x00000005ecc47c10 */ /* 0x001fe4000ff3e0ff */
[----:B------:R-:W5:Y:S02]  /*8570*/  LDL R236, [R1+0x324] ;  /* 0x0003240001ec7983 */ /* 0x000f640000100800 */
[----:B---3--:R-:W-:-:S05]  /*8580*/  IADD3.X R197, R216, UR37, RZ, P1, !PT ;  /* 0x00000025d8c57c10 */ /* 0x008fca0008ffe4ff */
[----:B------:R0:W3:Y:S02]  /*8590*/  LDG.E.U8 R216, desc[UR40][R196.64] ;  /* 0x00000028c4d87981 */ /* 0x0000e4000c1e1100 */
[----:B0-----:R-:W-:Y:S02]  /*85a0*/  IADD3 R196, P1, R228, UR5, RZ ;  /* 0x00000005e4c47c10 */ /* 0x001fe4000ff3e0ff */
[----:B------:R-:W3:Y:S02]  /*85b0*/  LDL R228, [R1+0x320] ;  /* 0x0003200001e47983 */ /* 0x000ee40000100800 */
[----:B------:R-:W-:-:S05]  /*85c0*/  IADD3.X R197, R218, UR37, RZ, P1, !PT ;  /* 0x00000025dac57c10 */ /* 0x000fca0008ffe4ff */
        /* <DEDUP_REMOVED lines=38> */
[----:B------:R-:W4:Y:S02]  /*8830*/  LDL R243, [R1+0x380] ;  /* 0x0003800001f37983 */ /* 0x000f240000100800 */
[----:B------:R-:W-:-:S05]  /*8840*/  IADD3.X R197, R238, UR37, RZ, P1, !PT ;  /* 0x00000025eec57c10 */ /* 0x000fca0008ffe4ff */
[----:B------:R3:W5:Y:S02]  /*8850*/  LDG.E.U8 R238, desc[UR40][R196.64] ;  /* 0x00000028c4ee7981 */ /* 0x000764000c1e1100 */
[----:B---3--:R-:W-:Y:S02]  /*8860*/  IADD3 R196, P1, R242, UR5, RZ ;  /* 0x00000005f2c47c10 */ /* 0x008fe4000ff3e0ff */
[----:B------:R-:W3:Y:S02]  /*8870*/  LDL R242, [R1+0x370] ;  /* 0x0003700001f27983 */ /* 0x000ee40000100800 */
[----:B------:R-:W-:-:S05]  /*8880*/  IADD3.X R197, R240, UR37, RZ, P1, !PT ;  /* 0x00000025f0c57c10 */ /* 0x000fca0008ffe4ff */
[----:B------:R0:W5:Y:S02]  /*8890*/  LDG.E.U8 R240, desc[UR40][R196.64] ;  /* 0x00000028c4f07981 */ /* 0x000164000c1e1100 */
[----:B0-----:R-:W-:Y:S02]  /*88a0*/  IADD3 R196, P1, R244, UR5, RZ ;  /* 0x00000005f4c47c10 */ /* 0x001fe4000ff3e0ff */
[----:B------:R-:W5:Y:S02]  /*88b0*/  LDL R244, [R1+0x358] ;  /* 0x0003580001f47983 */ /* 0x000f640000100800 */
[----:B--2---:R-:W-:-:S05]  /*88c0*/  IADD3.X R197, R241, UR37, RZ, P1, !PT ;  /* 0x00000025f1c57c10 */ /* 0x004fca0008ffe4ff */
[----:B------:R0:W2:Y:S02]  /*88d0*/  LDG.E.U8 R241, desc[UR40][R196.64] ;  /* 0x00000028c4f17981 */ /* 0x0000a4000c1e1100 */
[----:B0-----:R-:W-:Y:S02]  /*88e0*/  IADD3 R196, P1, R247, UR5, RZ ;  /* 0x00000005f7c47c10 */ /* 0x001fe4000ff3e0ff */
[----:B------:R-:W2:Y:S01]  /*88f0*/  LDL R247, [R1+0x388] ;  /* 0x0003880001f77983 */ /* 0x000ea20000100800 */
[----:B------:R-:W-:Y:S02]  /*8900*/  WARPGROUP.DEPBAR.LE gsb0, 0x0 ;  /* 0x00008000000079c5 */ /* 0x000fe40000010000 */
[----:B---3--:R-:W-:-:S05]  /*8910*/  IADD3.X R197, R242, UR37, RZ, P1, !PT ;  /* 0x00000025f2c57c10 */ /* 0x008fca0008ffe4ff */
[----:B------:R0:W3:Y:S02]  /*8920*/  LDG.E.U8 R242, desc[UR40][R196.64] ;  /* 0x00000028c4f27981 */ /* 0x0000e4000c1e1100 */
[----:B0-----:R-:W-:-:S04]  /*8930*/  IADD3 R196, P1, R252, UR5, RZ ;  /* 0x00000005fcc47c10 */ /* 0x001fc8000ff3e0ff */
[----:B----4-:R-:W-:-:S05]  /*8940*/  IADD3.X R197, R243, UR37, RZ, P1, !PT ;  /* 0x00000025f3c57c10 */ /* 0x010fca0008ffe4ff */
[----:B------:R0:W4:Y:S02]  /*8950*/  LDG.E.U8 R243, desc[UR40][R196.64] ;  /* 0x00000028c4f37981 */ /* 0x000124000c1e1100 */
[----:B0-----:R-:W-:-:S04]  /*8960*/  IADD3 R196, P1, R251, UR5, RZ ;  /* 0x00000005fbc47c10 */ /* 0x001fc8000ff3e0ff */
[----:B-----5:R-:W-:-:S05]  /*8970*/  IADD3.X R197, R244, UR37, RZ, P1, !PT ;  /* 0x00000025f4c57c10 */ /* 0x020fca0008ffe4ff */
[----:B------:R0:W5:Y:S02]  /*8980*/  LDG.E.U8 R244, desc[UR40][R196.64] ;  /* 0x00000028c4f47981 */ /* 0x000164000c1e1100 */
[----:B0-----:R-:W-:-:S04]  /*8990*/  IADD3 R196, P1, R250, UR5, RZ ;  /* 0x00000005fac47c10 */ /* 0x001fc8000ff3e0ff */
[----:B------:R-:W-:-:S05]  /*89a0*/  IADD3.X R197, R245, UR37, RZ, P1, !PT ;  /* 0x00000025f5c57c10 */ /* 0x000fca0008ffe4ff */
[----:B------:R0:W5:Y:S02]  /*89b0*/  LDG.E.U8 R245, desc[UR40][R196.64] ;  /* 0x00000028c4f57981 */ /* 0x000164000c1e1100 */
[----:B0-----:R-:W-:-:S04]  /*89c0*/  IADD3 R196, P1, R249, UR5, RZ ;  /* 0x00000005f9c47c10 */ /* 0x001fc8000ff3e0ff */
[----:B------:R-:W-:-:S05]  /*89d0*/  IADD3.X R197, R246, UR37, RZ, P1, !PT ;  /* 0x00000025f6c57c10 */ /* 0x000fca0008ffe4ff */
[----:B------:R0:W5:Y:S02]  /*89e0*/  LDG.E.U8 R246, desc[UR40][R196.64] ;  /* 0x00000028c4f67981 */ /* 0x000164000c1e1100 */
[----:B0-----:R-:W-:-:S04]  /*89f0*/  IADD3 R196, P1, R248, UR5, RZ ;  /* 0x00000005f8c47c10 */ /* 0x001fc8000ff3e0ff */
[----:B--2---:R-:W-:-:S05]  /*8a00*/  IADD3.X R197, R247, UR37, RZ, P1, !PT ;  /* 0x00000025f7c57c10 */ /* 0x004fca0008ffe4ff */
[----:B------:R0:W2:Y:S01]  /*8a10*/  LDG.E.U8 R247, desc[UR40][R196.64] ;  /* 0x00000028c4f77981 */ /* 0x0000a2000c1e1100 */
[----:B------:R-:W-:Y:S01]  /*8a20*/  FMUL R248, R152, UR44 ;  /* 0x0000002c98f87c20 */ /* 0x000fe20008400000 */
[----:B------:R-:W-:Y:S01]  /*8a30*/  FMUL R249, R156, UR44 ;  /* 0x0000002c9cf97c20 */ /* 0x000fe20008400000 */
[----:B------:R-:W-:Y:S01]  /*8a40*/  BAR.SYNC.DEFER_BLOCKING 0x0 ;  /* 0x0000000000007b1d */ /* 0x000fe20000010000 */
[----:B0-----:R-:W-:Y:S01]  /*8a50*/  FMUL R196, R154, UR44 ;  /* 0x0000002c9ac47c20 */ /* 0x001fe20008400000 */
[----:B------:R-:W-:-:S05]  /*8a60*/  FMUL R197, R155, UR44 ;  /* 0x0000002c9bc57c20 */ /* 0x000fca0008400000 */
[----:B------:R-:W-:Y:S01]  /*8a70*/  FMNMX R196, R196, R197, !PT ;  /* 0x000000c5c4c47209 */ /* 0x000fe20007800000 */
        /* <DEDUP_REMOVED lines=13> */
[----:B------:R-:W-:Y:S02]  /*8b50*/  FMNMX R248, R248, R196, !PT ;  /* 0x000000c4f8f87209 */ /* 0x000fe40007800000 */
[----:B------:R-:W0:Y:S02]  /*8b60*/  SHFL.BFLY PT, R196, R197, 0x2, 0x1f ;  /* 0x0c401f00c5c47f89 */ /* 0x000e2400000e0000 */
[----:B------:R-:W-:Y:S01]  /*8b70*/  FMNMX R248, R249, R248, !PT ;  /* 0x000000f8f9f87209 */ /* 0x000fe20007800000 */
[----:B------:R-:W-:-:S05]  /*8b80*/  FMUL R249, R157, UR44 ;  /* 0x0000002c9df97c20 */ /* 0x000fca0008400000 */
[----:B------:R-:W-:Y:S01]  /*8b90*/  FMNMX R248, R249, R248, !PT ;  /* 0x000000f8f9f87209 */ /* 0x000fe20007800000 */
[----:B------:R-:W-:-:S05]  /*8ba0*/  FMUL R249, R160, UR44 ;  /* 0x0000002ca0f97c20 */ /* 0x000fca0008400000 */
[----:B------:R-:W-:Y:S01]  /*8bb0*/  FMNMX R248, R249, R248, !PT ;  /* 0x000000f8f9f87209 */ /* 0x000fe20007800000 */
[----:B------:R-:W-:-:S05]  /*8bc0*/  FMUL R249, R161, UR44 ;  /* 0x0000002ca1f97c20 */ /* 0x000fca0008400000 */
[----:B------:R-:W-:Y:S02]  /*8bd0*/  FMNMX R248, R249, R248, !PT ;  /* 0x000000f8f9f87209 */ /* 0x000fe40007800000 */
[----:B0-----:R-:W-:Y:S01]  /*8be0*/  FMNMX R196, R197, R196, !PT ;  /* 0x000000c4c5c47209 */ /* 0x001fe20007800000 */
[----:B------:R-:W-:-:S04]  /*8bf0*/  FMUL R197, R164, UR44 ;  /* 0x0000002ca4c57c20 */ /* 0x000fc80008400000 */
[----:B------:R-:W0:Y:S01]  /*8c00*/  SHFL.BFLY PT, R249, R196, 0x1, 0x1f ;  /* 0x0c201f00c4f97f89 */ /* 0x000e2200000e0000 */
[----:B------:R-:W-:Y:S01]  /*8c10*/  FMNMX R197, R197, R248, !PT ;  /* 0x000000f8c5c57209 */ /* 0x000fe20007800000 */
[----:B------:R-:W-:-:S05]  /*8c20*/  FMUL R248, R165, UR44 ;  /* 0x0000002ca5f87c20 */ /* 0x000fca0008400000 */
[----:B------:R-:W-:-:S05]  /*8c30*/  FMNMX R197, R248, R197, !PT ;  /* 0x000000c5f8c57209 */ /* 0x000fca0007800000 */
[----:B------:R-:W1:Y:S01]  /*8c40*/  SHFL.BFLY PT, R248, R197, 0x2, 0x1f ;  /* 0x0c401f00c5f87f89 */ /* 0x000e6200000e0000 */
[----:B0-----:R-:W-:-:S04]  /*8c50*/  FMNMX R196, R196, R249, !PT ;  /* 0x000000f9c4c47209 */ /* 0x001fc80007800000 */
[----:B------:R-:W-:-:S05]  /*8c60*/  FMNMX R196, R196, R177, !PT ;  /* 0x000000b1c4c47209 */ /* 0x000fca0007800000 */
[--C-:B------:R-:W-:Y:S01]  /*8c70*/  FFMA R249, R154, UR44, -R196.reuse ;  /* 0x0000002c9af97c23 */ /* 0x100fe200080008c4 */
[----:B-1----:R-:W-:Y:S01]  /*8c80*/  FMNMX R154, R197, R248, !PT ;  /* 0x000000f8c59a7209 */ /* 0x002fe20007800000 */
[----:B------:R-:W-:-:S04]  /*8c90*/  FFMA R248, R155, UR44, -R196 ;  /* 0x0000002c9bf87c23 */ /* 0x000fc800080008c4 */
[----:B------:R-:W0:Y:S01]  /*8ca0*/  SHFL.BFLY PT, R155, R154, 0x1, 0x1f ;  /* 0x0c201f009a9b7f89 */ /* 0x000e2200000e0000 */
[----:B------:R-:W-:Y:S01]  /*8cb0*/  FMUL R248, R248, 1.4426950216293334961 ;  /* 0x3fb8aa3bf8f87820 */ /* 0x000fe20000400000 */
[----:B------:R-:W-:Y:S01]  /*8cc0*/  FMUL R197, R249, 1.4426950216293334961 ;  /* 0x3fb8aa3bf9c57820 */ /* 0x000fe20000400000 */
[--C-:B------:R-:W-:Y:S01]  /*8cd0*/  FFMA R249, R158, UR44, -R196.reuse ;  /* 0x0000002c9ef97c23 */ /* 0x100fe200080008c4 */
[----:B0-----:R-:W-:Y:S01]  /*8ce0*/  FMNMX R155, R154, R155, !PT ;  /* 0x0000009b9a9b7209 */ /* 0x001fe20007800000 */
[----:B------:R-:W-:-:S03]  /*8cf0*/  FFMA R154, R166, UR44, -R196 ;  /* 0x0000002ca69a7c23 */ /* 0x000fc600080008c4 */
[----:B------:R-:W-:-:S05]  /*8d00*/  FMNMX R166, R155, R176, !PT ;  /* 0x000000b09ba67209 */ /* 0x000fca0007800000 */
[--C-:B------:R-:W-:Y:S01]  /*8d10*/  FFMA R152, R152, UR44, -R166.reuse ;  /* 0x0000002c98987c23 */ /* 0x100fe200080008a6 */
[----:B------:R-:W-:-:S03]  /*8d20*/  FFMA R153, R153, UR44, -R166 ;  /* 0x0000002c99997c23 */ /* 0x000fc600080008a6 */
[----:B------:R-:W-:Y:S01]  /*8d30*/  FMUL R152, R152, 1.4426950216293334961 ;  /* 0x3fb8aa3b98987820 */ /* 0x000fe20000400000 */
[----:B------:R-:W-:-:S03]  /*8d40*/  FMUL R153, R153, 1.4426950216293334961 ;  /* 0x3fb8aa3b99997820 */ /* 0x000fc60000400000 */
[----:B------:R0:W-:Y:S01]  /*8d50*/  MUFU.EX2 R250, R152 ;  /* 0x0000009800fa7308 */ /* 0x0001e20000000800 */
[----:B------:R-:W-:Y:S01]  /*8d60*/  FMUL R249, R249, 1.4426950216293334961 ;  /* 0x3fb8aa3bf9f97820 */ /* 0x000fe20000400000 */
[----:B0-----:R-:W-:-:S06]  /*8d70*/  FFMA R152, R156, UR44, -R166 ;  /* 0x0000002c9c987c23 */ /* 0x001fcc00080008a6 */
        /* <DEDUP_REMOVED lines=10> */
[----:B------:R-:W-:-:S07]  /*8e20*/  FMUL R152, R152, 1.4426950216293334961 ;  /* 0x3fb8aa3b98987820 */ /* 0x000fce0000400000 */
[----:B------:R1:W-:Y:S01]  /*8e30*/  MUFU.EX2 R160, R153 ;  /* 0x0000009900a07308 */ /* 0x0003e20000000800 */
[--C-:B0-----:R-:W-:Y:S01]  /*8e40*/  FFMA R249, R162, UR44, -R196.reuse ;  /* 0x0000002ca2f97c23 */ /* 0x101fe200080008c4 */
[----:B------:R-:W-:Y:S01]  /*8e50*/  FFMA R155, R167, UR44, -R196 ;  /* 0x0000002ca79b7c23 */ /* 0x000fe200080008c4 */
[----:B-1----:R-:W-:-:S05]  /*8e60*/  FFMA R153, R161, UR44, -R166 ;  /* 0x0000002ca1997c23 */ /* 0x002fca00080008a6 */
[----:B------:R0:W-:Y:S01]  /*8e70*/  MUFU.EX2 R162, R248 ;  /* 0x000000f800a27308 */ /* 0x0001e20000000800 */
[----:B------:R-:W-:Y:S01]  /*8e80*/  FMUL R153, R153, 1.4426950216293334961 ;  /* 0x3fb8aa3b99997820 */ /* 0x000fe20000400000 */
[----:B------:R-:W-:Y:S01]  /*8e90*/  FMUL R249, R249, 1.4426950216293334961 ;  /* 0x3fb8aa3bf9f97820 */ /* 0x000fe20000400000 */
[----:B0-----:R-:W-:-:S05]  /*8ea0*/  FFMA R248, R163, UR44, -R196 ;  /* 0x0000002ca3f87c23 */ /* 0x001fca00080008c4 */
[----:B------:R0:W-:Y:S01]  /*8eb0*/  MUFU.EX2 R161, R152 ;  /* 0x0000009800a17308 */ /* 0x0001e20000000800 */
[----:B------:R-:W-:Y:S01]  /*8ec0*/  FMUL R154, R154, 1.4426950216293334961 ;  /* 0x3fb8aa3b9a9a7820 */ /* 0x000fe20000400000 */
[----:B------:R-:W-:Y:S01]  /*8ed0*/  FMUL R248, R248, 1.4426950216293334961 ;  /* 0x3fb8aa3bf8f87820 */ /* 0x000fe20000400000 */
[----:B------:R-:W-:Y:S01]  /*8ee0*/  FMUL R155, R155, 1.4426950216293334961 ;  /* 0x3fb8aa3b9b9b7820 */ /* 0x000fe20000400000 */
[----:B0-----:R-:W-:-:S04]  /*8ef0*/  FFMA R152, R164, UR44, -R166 ;  /* 0x0000002ca4987c23 */ /* 0x001fc800080008a6 */
[----:B------:R0:W-:Y:S01]  /*8f00*/  MUFU.EX2 R164, R153 ;  /* 0x0000009900a47308 */ /* 0x0001e20000000800 */
[----:B------:R-:W-:Y:S01]  /*8f10*/  FMUL R152, R152, 1.4426950216293334961 ;  /* 0x3fb8aa3b98987820 */ /* 0x000fe20000400000 */
[----:B0-----:R-:W-:-:S06]  /*8f20*/  FFMA R153, R165, UR44, -R166 ;  /* 0x0000002ca5997c23 */ /* 0x001fcc00080008a6 */
[----:B------:R-:W0:Y:S01]  /*8f30*/  MUFU.EX2 R197, R197 ;  /* 0x000000c500c57308 */ /* 0x000e220000000800 */
[----:B------:R-:W-:-:S07]  /*8f40*/  FMUL R153, R153, 1.4426950216293334961 ;  /* 0x3fb8aa3b99997820 */ /* 0x000fce0000400000 */
[----:B------:R-:W-:Y:S08]  /*8f50*/  MUFU.EX2 R163, R249 ;  /* 0x000000f900a37308 */ /* 0x000ff00000000800 */
[----:B------:R-:W1:Y:S08]  /*8f60*/  MUFU.EX2 R248, R248 ;  /* 0x000000f800f87308 */ /* 0x000e700000000800 */
[----:B------:R-:W-:Y:S08]  /*8f70*/  MUFU.EX2 R167, R154 ;  /* 0x0000009a00a77308 */ /* 0x000ff00000000800 */
[----:B------:R0:W3:Y:S08]  /*8f80*/  MUFU.EX2 R249, R155 ;  /* 0x0000009b00f97308 */ /* 0x0000f00000000800 */
[----:B------:R1:W-:Y:S08]  /*8f90*/  MUFU.EX2 R165, R152 ;  /* 0x0000009800a57308 */ /* 0x0003f00000000800 */
[----:B------:R-:W5:Y:S01]  /*8fa0*/  MUFU.EX2 R251, R153 ;  /* 0x0000009900fb7308 */ /* 0x000f620000000800 */
[----:B0-----:R-:W-:Y:S01]  /*8fb0*/  F2FP.SATFINITE.E4M3.F32.PACK_AB_MERGE_C R155, R158, R197, RZ ;  /* 0x000000c59e9b723e */ /* 0x001fe200048070ff */
[----:B------:R0:W-:Y:S01]  /*8fc0*/  STS.U8 [R11+UR43+0x4000], R3 ;  /* 0x004000030b007988 */ /* 0x0001e2000800002b */
[----:B------:R-:W-:-:S03]  /*8fd0*/  F2FP.SATFINITE.E4M3.F32.PACK_AB_MERGE_C R252, R162, R159, RZ ;  /* 0x0000009fa2fc723e */ /* 0x000fc600048070ff */
[----:B------:R-:W-:Y:S01]  /*8fe0*/  STS.U8 [R11+UR43+0x4100], R10 ;  /* 0x0041000a0b007988 */ /* 0x000fe2000800002b */
[----:B-1----:R-:W-:-:S03]  /*8ff0*/  F2FP.SATFINITE.E4M3.F32.PACK_AB_MERGE_C R152, R248, R163, RZ ;  /* 0x000000a3f898723e */ /* 0x002fc600048070ff */
[----:B------:R-:W-:Y:S01]  /*9000*/  STS.U8 [R11+UR43+0x4200], R175 ;  /* 0x004200af0b007988 */ /* 0x000fe2000800002b */
[----:B---3--:R-:W-:-:S03]  /*9010*/  F2FP.SATFINITE.E4M3.F32.PACK_AB_MERGE_C R154, R249, R167, RZ ;  /* 0x000000a7f99a723e */ /* 0x008fc600048070ff */
[----:B------:R-:W-:Y:S04]  /*9020*/  STS.U8 [R11+UR43+0x4300], R178 ;  /* 0x004300b20b007988 */ /* 0x000fe8000800002b */
[----:B------:R-:W-:Y:S04]  /*9030*/  STS.U8 [R11+UR43+0x4400], R171 ;  /* 0x004400ab0b007988 */ /* 0x000fe8000800002b */
[----:B------:R-:W-:Y:S04]  /*9040*/  STS.U8 [R11+UR43+0x4500], R20 ;  /* 0x004500140b007988 */ /* 0x000fe8000800002b */
[----:B------:R-:W-:Y:S04]  /*9050*/  STS.U8 [R11+UR43+0x4600], R172 ;  /* 0x004600ac0b007988 */ /* 0x000fe8000800002b */
[----:B------:R1:W-:Y:S04]  /*9060*/  STS.U8 [R11+UR43+0x4700], R19 ;  /* 0x004700130b007988 */ /* 0x0003e8000800002b */
        /* <DEDUP_REMOVED lines=23> */
[----:B----4-:R-:W-:Y:S01]  /*91e0*/  STS.U8 [R11+UR43+0x5f00], R243 ;  /* 0x005f00f30b007988 */ /* 0x010fe2000800002b */
[----:B------:R-:W-:Y:S01]  /*91f0*/  F2FP.SATFINITE.E4M3.F32.PACK_AB_MERGE_C R155, R156, R250, R155 ;  /* 0x000000fa9c9b723e */ /* 0x000fe2000480709b */
[----:B------:R-:W-:Y:S01]  /*9200*/  UMOV UR39, 0xc0000010 ;  /* 0xc000001000277882 */ /* 0x000fe20000000000 */
[----:B------:R-:W-:Y:S01]  /*9210*/  F2FP.SATFINITE.E4M3.F32.PACK_AB_MERGE_C R252, R160, R157, R252 ;  /* 0x0000009da0fc723e */ /* 0x000fe200048070fc */
[----:B------:R-:W-:Y:S01]  /*9220*/  STS.U8 [R16+UR43+0x4080], R194 ;  /* 0x004080c210007988 */ /* 0x000fe2000800002b */
[----:B------:R-:W-:Y:S01]  /*9230*/  F2FP.SATFINITE.E4M3.F32.PACK_AB_MERGE_C R152, R164, R161, R152 ;  /* 0x000000a1a498723e */ /* 0x000fe20004807098 */
[----:B------:R-:W-:Y:S01]  /*9240*/  FADD R158, R197, R158 ;  /* 0x0000009ec59e7221 */ /* 0x000fe20000000000 */
[----:B-----5:R-:W-:Y:S01]  /*9250*/  F2FP.SATFINITE.E4M3.F32.PACK_AB_MERGE_C R154, R251, R165, R154 ;  /* 0x000000a5fb9a723e */ /* 0x020fe2000480709a */
[----:B------:R-:W-:Y:S01]  /*9260*/  STS.U8 [R16+UR43+0x4180], R193 ;  /* 0x004180c110007988 */ /* 0x000fe2000800002b */
[----:B0-----:R-:W-:Y:S01]  /*9270*/  LOP3.LUT R3, R12, 0x1, RZ, 0x3c, !PT ;  /* 0x000000010c037812 */ /* 0x001fe200078e3cff */
[----:B-1----:R-:W0:Y:S02]  /*9280*/  LDC R19, c[0x0][0x280] ;  /* 0x0000a000ff137b82 */ /* 0x002e240000000800 */
        /* <DEDUP_REMOVED lines=29> */
[----:B--2---:R-:W-:Y:S01]  /*9460*/  STS.U8 [R16+UR43+0x5f80], R247 ;  /* 0x005f80f710007988 */ /* 0x004fe2000800002b */
[----:B------:R2:W-:Y:S06]  /*9470*/  MEMBAR.ALL.CTA ;  /* 0x0000000000007992 */ /* 0x0005ec0000008000 */
[----:B--2---:R-:W2:Y:S01]  /*9480*/  FENCE.VIEW.ASYNC.S ;  /* 0x00000000000073c6 */ /* 0x004ea20000000000 */
[----:B------:R-:W-:-:S02]  /*9490*/  SEL R153, R155, R252, !P0 ;  /* 0x000000fc9b997207 */ /* 0x000fc40004000000 */
[----:B------:R-:W-:Y:S02]  /*94a0*/  SEL R155, R252, R155, !P0 ;  /* 0x0000009bfc9b7207 */ /* 0x000fe40004000000 */
[----:B------:R-:W-:Y:S02]  /*94b0*/  SEL R252, R152, R154, !P0 ;  /* 0x0000009a98fc7207 */ /* 0x000fe40004000000 */
[----:B------:R-:W-:Y:S01]  /*94c0*/  SEL R152, R154, R152, !P0 ;  /* 0x000000989a987207 */ /* 0x000fe20004000000 */
[----:B-1----:R-:W-:Y:S01]  /*94d0*/  FADD R0, -R196, R177 ;  /* 0x000000b1c4007221 */ /* 0x002fe20000000100 */
[----:B--2---:R-:W-:Y:S04]  /*94e0*/  SHFL.IDX PT, R155, R155, R3, 0x1f ;  /* 0x00001f039b9b7589 */ /* 0x004fe800000e0000 */
[----:B------:R1:W-:Y:S01]  /*94f0*/  SHFL.IDX PT, R2, R152, R3, 0x1f ;  /* 0x00001f0398027589 */ /* 0x0003e200000e0000 */
[----:B------:R-:W-:-:S03]  /*9500*/  FMUL R0, R0, 1.4426950216293334961 ;  /* 0x3fb8aa3b00007820 */ /* 0x000fc60000400000 */
[----:B------:R-:W2:Y:S01]  /*9510*/  SHFL.IDX PT, R153, R153, R12, 0x1f ;  /* 0x00001f0c99997589 */ /* 0x000ea200000e0000 */
[----:B-1----:R-:W-:-:S03]  /*9520*/  FADD R3, -R166, R176 ;  /* 0x000000b0a6037221 */ /* 0x002fc60000000100 */
[----:B------:R-:W1:Y:S01]  /*9530*/  SHFL.IDX PT, R252, R252, R12, 0x1f ;  /* 0x00001f0cfcfc7589 */ /* 0x000e6200000e0000 */
[----:B------:R-:W-:Y:S01]  /*9540*/  FMUL R3, R3, 1.4426950216293334961 ;  /* 0x3fb8aa3b03037820 */ /* 0x000fe20000400000 */
[----:B------:R-:W3:Y:S08]  /*9550*/  MUFU.EX2 R0, R0 ;  /* 0x0000000000007308 */ /* 0x000ef00000000800 */
[----:B------:R-:W4:Y:S01]  /*9560*/  MUFU.EX2 R3, R3 ;  /* 0x0000000300037308 */ /* 0x000f220000000800 */
[----:B--2---:R-:W-:-:S02]  /*9570*/  PRMT R152, R153, R5, R155 ;  /* 0x0000000599987216 */ /* 0x004fc4000000009b */
[----:B------:R-:W-:Y:S01]  /*9580*/  PRMT R153, R153, R4, R155 ;  /* 0x0000000499997216 */ /* 0x000fe2000000009b */
[-C--:B---3--:R-:W-:Y:S01]  /*9590*/  FMUL R26, R26, R0.reuse ;  /* 0x000000001a1a7220 */ /* 0x088fe20000400000 */
[-C--:B------:R-:W-:Y:S01]  /*95a0*/  FMUL R27, R27, R0.reuse ;  /* 0x000000001b1b7220 */ /* 0x080fe20000400000 */
        /* <DEDUP_REMOVED lines=61> */
[----:B------:R-:W-:Y:S01]  /*9980*/  FMUL R151, R151, R0 ;  /* 0x0000000097977220 */ /* 0x000fe20000400000 */
[-C--:B----4-:R-:W-:Y:S01]  /*9990*/  FMUL R24, R24, R3.reuse ;  /* 0x0000000318187220 */ /* 0x090fe20000400000 */
        /* <DEDUP_REMOVED lines=63> */
[----:B-1----:R-:W-:-:S02]  /*9d90*/  PRMT R154, R252, R5, R2 ;  /* 0x00000005fc9a7216 */ /* 0x002fc40000000002 */
[----:B------:R-:W-:Y:S01]  /*9da0*/  PRMT R155, R252, R4, R2 ;  /* 0x00000004fc9b7216 */ /* 0x000fe20000000002 */
[----:B------:R-:W-:Y:S06]  /*9db0*/  BAR.SYNC.DEFER_BLOCKING 0x0 ;  /* 0x0000000000007b1d */ /* 0x000fec0000010000 */
[----:B------:R-:W-:-:S06]  /*9dc0*/  WARPGROUP.ARRIVE ;  /* 0x00000000000079c5 */ /* 0x000fcc0000000000 */
[----:B------:R-:W-:Y:S01]  /*9dd0*/  QGMMA.64x256x32.F32.E4M3.E4M3 R24, R152, gdesc[UR36], R24, gsb0 ;  /* 0x03e0002498187df3 */ /* 0x000fe20008000818 */
[----:B------:R-:W-:Y:S01]  /*9de0*/  FADD R156, R250, R156 ;  /* 0x0000009cfa9c7221 */ /* 0x000fe20000000000 */
[----:B------:R-:W-:-:S03]  /*9df0*/  FADD R158, R159, R158 ;  /* 0x0000009e9f9e7221 */ /* 0x000fc60000000000 */
        /* <DEDUP_REMOVED lines=10> */
[----:B------:R-:W-:Y:S02]  /*9ea0*/  FADD R156, R251, R156 ;  /* 0x0000009cfb9c7221 */ /* 0x000fe40000000000 */
[----:B------:R-:W1:Y:S04]  /*9eb0*/  SHFL.BFLY PT, R2, R158, 0x2, 0x1f ;  /* 0x0c401f009e027f89 */ /* 0x000e6800000e0000 */
[----:B------:R-:W2:Y:S01]  /*9ec0*/  SHFL.BFLY PT, R10, R156, 0x2, 0x1f ;  /* 0x0c401f009c0a7f89 */ /* 0x000ea200000e0000 */
[----:B------:R-:W-:Y:S01]  /*9ed0*/  UIADD3 UR6, UR6, 0x20, URZ ;  /* 0x0000002006067890 */ /* 0x000fe2000fffe03f */
[----:B-1----:R-:W-:Y:S01]  /*9ee0*/  FADD R2, R158, R2 ;  /* 0x000000029e027221 */ /* 0x002fe20000000000 */
[----:B--2---:R-:W-:-:S04]  /*9ef0*/  FADD R10, R156, R10 ;  /* 0x0000000a9c0a7221 */ /* 0x004fc80000000000 */
[----:B------:R-:W1:Y:S04]  /*9f00*/  SHFL.BFLY PT, R18, R2, 0x1, 0x1f ;  /* 0x0c201f0002127f89 */ /* 0x000e6800000e0000 */
[----:B------:R-:W2:Y:S01]  /*9f10*/  SHFL.BFLY PT, R17, R10, 0x1, 0x1f ;  /* 0x0c201f000a117f89 */ /* 0x000ea200000e0000 */
[----:B0-----:R-:W-:Y:S01]  /*9f20*/  ISETP.LE.AND P1, PT, R19, UR6, PT ;  /* 0x0000000613007c0c */ /* 0x001fe2000bf23270 */
[----:B------:R-:W-:Y:S02]  /*9f30*/  ULEA UR5, UR7, UR5, 0x5 ;  /* 0x0000000507057291 */ /* 0x000fe4000f8e283f */
[----:B------:R-:W-:Y:S01]  /*9f40*/  ULEA UR4, UR45, UR4, 0x5 ;  /* 0x000000042d047291 */ /* 0x000fe2000f8e283f */
[----:B------:R-:W-:Y:S02]  /*9f50*/  IMAD.MOV.U32 R176, RZ, RZ, R166 ;  /* 0x000000ffffb07224 */ /* 0x000fe400078e00a6 */
[----:B------:R-:W-:-:S02]  /*9f60*/  IMAD.MOV.U32 R177, RZ, RZ, R196 ;  /* 0x000000ffffb17224 */ /* 0x000fc400078e00c4 */
[----:B-1----:R-:W-:Y:S01]  /*9f70*/  FADD R18, R2, R18 ;  /* 0x0000001202127221 */ /* 0x002fe20000000000 */
[----:B--2---:R-:W-:-:S03]  /*9f80*/  FADD R17, R10, R17 ;  /* 0x000000110a117221 */ /* 0x004fc60000000000 */
[----:B------:R-:W-:Y:S01]  /*9f90*/  FFMA R174, R0, R174, R18 ;  /* 0x000000ae00ae7223 */ /* 0x000fe20000000012 */
[----:B------:R-:W-:Y:S02]  /*9fa0*/  IMAD.MOV.U32 R2, RZ, RZ, R166 ;  /* 0x000000ffff027224 */ /* 0x000fe400078e00a6 */
[----:B------:R-:W-:Y:S01]  /*9fb0*/  FFMA R173, R3, R173, R17 ;  /* 0x000000ad03ad7223 */ /* 0x000fe20000000011 */
[----:B------:R-:W-:Y:S01]  /*9fc0*/  IMAD.MOV.U32 R0, RZ, RZ, R196 ;  /* 0x000000ffff007224 */ /* 0x000fe200078e00c4 */
[----:B------:R-:W-:Y:S02]  /*9fd0*/  WARPGROUP.DEPBAR.LE gsb0, 0x0 ;  /* 0x00008000000079c5 */ /* 0x000fe40000010000 */
[----:B------:R-:W-:Y:S05]  /*9fe0*/  @!P1 BRA `(.L_x_1) ;  /* 0xffffffbc009c9947 */ /* 0x000fea000383ffff */
.L_x_0:
[----:B------:R-:W0:Y:S01]  /*9ff0*/  S2R R3, SR_TID.X ;  /* 0x0000000000037919 */ /* 0x000e220000002100 */
[----:B------:R-:W-:Y:S01]  /*a000*/  FSETP.GT.AND P0, PT, |R174|, 8.50705917302346158658e+37, PT ;  /* 0x7e800000ae00780b */ /* 0x000fe20003f04200 */
[----:B------:R-:W-:Y:S01]  /*a010*/  FMUL R7, R150, 0.25 ;  /* 0x3e80000096077820 */ /* 0x000fe20000400000 */
[----:B------:R-:W-:Y:S01]  /*a020*/  FMUL R9, R26, 0.25 ;  /* 0x3e8000001a097820 */ /* 0x000fe20000400000 */
[C---:B------:R-:W-:Y:S01]  /*a030*/  FSETP.GT.AND P1, PT, |R173|.reuse, 8.50705917302346158658e+37, PT ;  /* 0x7e800000ad00780b */ /* 0x040fe20003f24200 */
[----:B------:R-:W-:Y:S01]  /*a040*/  FMUL R13, R28, 0.25 ;  /* 0x3e8000001c0d7820 */ /* 0x000fe20000400000 */
[----:B------:R-:W-:Y:S01]  /*a050*/  FSETP.GEU.AND P2, PT, R173, 1.175494350822287508e-38, PT ;  /* 0x00800000ad00780b */ /* 0x000fe20003f4e000 */
[----:B------:R-:W-:Y:S01]  /*a060*/  FMUL R10, R25, 0.25 ;  /* 0x3e800000190a7820 */ /* 0x000fe20000400000 */
[----:B------:R-:W-:Y:S01]  /*a070*/  FSEL R150, R7, R150, P0 ;  /* 0x0000009607967208 */ /* 0x000fe20000000000 */
[----:B------:R-:W-:Y:S01]  /*a080*/  FMUL R7, R146, 0.25 ;  /* 0x3e80000092077820 */ /* 0x000fe20000400000 */
[----:B------:R-:W-:Y:S01]  /*a090*/  FSEL R26, R9, R26, P0 ;  /* 0x0000001a091a7208 */ /* 0x000fe20000000000 */
[----:B------:R-:W-:Y:S01]  /*a0a0*/  FMUL R9, R142, 0.25 ;  /* 0x3e8000008e097820 */ /* 0x000fe20000400000 */
[----:B------:R-:W-:Y:S01]  /*a0b0*/  FSETP.GEU.AND P4, PT, |R174|, 1.175494350822287508e-38, PT ;  /* 0x00800000ae00780b */ /* 0x000fe20003f8e200 */
[----:B------:R-:W-:Y:S01]  /*a0c0*/  BAR.SYNC.DEFER_BLOCKING 0x0 ;  /* 0x0000000000007b1d */ /* 0x000fe20000010000 */
[----:B------:R-:W-:Y:S01]  /*a0d0*/  FSEL R146, R7, R146, P0 ;  /* 0x0000009207927208 */ /* 0x000fe20000000000 */
[----:B------:R-:W-:Y:S01]  /*a0e0*/  FMUL R7, R138, 0.25 ;  /* 0x3e8000008a077820 */ /* 0x000fe20000400000 */
[----:B------:R-:W-:Y:S01]  /*a0f0*/  FSEL R142, R9, R142, P0 ;  /* 0x0000008e098e7208 */ /* 0x000fe20000000000 */
[----:B------:R-:W-:Y:S01]  /*a100*/  FMUL R9, R134, 0.25 ;  /* 0x3e80000086097820 */ /* 0x000fe20000400000 */
[----:B------:R-:W-:-:S03]  /*a110*/  FSEL R166, RZ, -23, P2 ;  /* 0xc1b80000ffa67808 */ /* 0x000fc60001000000 */
[----:B------:R-:W1:Y:S01]  /*a120*/  LDC R212, c[0x0][0x278] ;  /* 0x00009e00ffd47b82 */ /* 0x000e620000000800 */
[----:B------:R-:W-:Y:S01]  /*a130*/  FSEL R138, R7, R138, P0 ;  /* 0x0000008a078a7208 */ /* 0x000fe20000000000 */
[----:B------:R-:W-:Y:S01]  /*a140*/  FMUL R7, R126, 0.25 ;  /* 0x3e8000007e077820 */ /* 0x000fe20000400000 */
[----:B------:R-:W-:Y:S01]  /*a150*/  FSEL R134, R9, R134, P0 ;  /* 0x0000008609867208 */ /* 0x000fe20000000000 */
[----:B------:R-:W-:Y:S01]  /*a160*/  FMUL R9, R122, 0.25 ;  /* 0x3e8000007a097820 */ /* 0x000fe20000400000 */
[----:B------:R-:W-:Y:S01]  /*a170*/  FSETP.GEU.AND P3, PT, R174, 1.175494350822287508e-38, PT ;  /* 0x00800000ae00780b */ /* 0x000fe20003f6e000 */
[----:B------:R-:W-:Y:S01]  /*a180*/  @!P4 FMUL R26, R26, 16777216 ;  /* 0x4b8000001a1ac820 */ /* 0x000fe20000400000 */
[----:B------:R-:W-:Y:S01]  /*a190*/  FSEL R126, R7, R126, P0 ;  /* 0x0000007e077e7208 */ /* 0x000fe20000000000 */
[----:B------:R-:W-:Y:S01]  /*a1a0*/  FMUL R7, R118, 0.25 ;  /* 0x3e80000076077820 */ /* 0x000fe20000400000 */
[----:B------:R-:W-:Y:S01]  /*a1b0*/  FSEL R122, R9, R122, P0 ;  /* 0x0000007a097a7208 */ /* 0x000fe20000000000 */
[----:B------:R-:W-:Y:S01]  /*a1c0*/  FMUL R9, R114, 0.25 ;  /* 0x3e80000072097820 */ /* 0x000fe20000400000 */
[----:B------:R-:W-:Y:S01]  /*a1d0*/  FSEL R28, R13, R28, P1 ;  /* 0x0000001c0d1c7208 */ /* 0x000fe20000800000 */
[----:B------:R-:W-:Y:S01]  /*a1e0*/  @!P4 FMUL R126, R126, 16777216 ;  /* 0x4b8000007e7ec820 */ /* 0x000fe20000400000 */
[C---:B0-----:R-:W-:Y:S01]  /*a1f0*/  IMAD.SHL.U32 R5, R3.reuse, 0x4, RZ ;  /* 0x0000000403057824 */ /* 0x041fe200078e00ff */
[C---:B------:R-:W-:Y:S01]  /*a200*/  LOP3.LUT R11, R3.reuse, 0x7, RZ, 0xc0, !PT ;  /* 0x00000007030b7812 */ /* 0x040fe200078ec0ff */
[C---:B------:R-:W-:Y:S01]  /*a210*/  IMAD.SHL.U32 R4, R3.reuse, 0x8, RZ ;  /* 0x0000000803047824 */ /* 0x040fe200078e00ff */
[----:B------:R-:W-:Y:S01]  /*a220*/  LOP3.LUT R164, R3, 0x8, RZ, 0xc0, !PT ;  /* 0x0000000803a47812 */ /* 0x000fe200078ec0ff */
[----:B------:R-:W-:Y:S01]  /*a230*/  @!P4 FMUL R122, R122, 16777216 ;  /* 0x4b8000007a7ac820 */ /* 0x000fe20000400000 */
[----:B------:R-:W-:Y:S01]  /*a240*/  LOP3.LUT R6, R5, 0xc0, RZ, 0xc0, !PT ;  /* 0x000000c005067812 */ /* 0x000fe200078ec0ff */
[----:B------:R-:W-:Y:S01]  /*a250*/  IMAD.SHL.U32 R8, R11, 0x10, RZ ;  /* 0x000000100b087824 */ /* 0x000fe200078e00ff */
[----:B------:R-:W-:Y:S01]  /*a260*/  LOP3.LUT R20, R4, 0x380, RZ, 0xc0, !PT ;  /* 0x0000038004147812 */ /* 0x000fe200078ec0ff */
[----:B------:R-:W-:Y:S01]  /*a270*/  FMUL R4, R151, 0.25 ;  /* 0x3e80000097047820 */ /* 0x000fe20000400000 */
[----:B------:R-:W-:Y:S01]  /*a280*/  LEA R11, R11, UR43, 0x3 ;  /* 0x0000002b0b0b7c11 */ /* 0x000fe2000f8e18ff */
[----:B------:R-:W-:Y:S01]  /*a290*/  @!P4 FMUL R142, R142, 16777216 ;  /* 0x4b8000008e8ec820 */ /* 0x000fe20000400000 */
[----:B------:R-:W-:Y:S01]  /*a2a0*/  LEA R5, R164, UR43, 0x7 ;  /* 0x0000002ba4057c11 */ /* 0x000fe2000f8e38ff */
[----:B------:R-:W-:Y:S01]  /*a2b0*/  @!P4 FMUL R138, R138, 16777216 ;  /* 0x4b8000008a8ac820 */ /* 0x000fe20000400000 */
[----:B------:R-:W-:Y:S01]  /*a2c0*/  FSEL R151, R4, R151, P0 ;  /* 0x0000009704977208 */ /* 0x000fe20000000000 */
[----:B------:R-:W-:Y:S01]  /*a2d0*/  FMUL R4, R147, 0.25 ;  /* 0x3e80000093047820 */ /* 0x000fe20000400000 */
[----:B------:R-:W-:Y:S01]  /*a2e0*/  IADD3 R20, R8, R5, R20 ;  /* 0x0000000508147210 */ /* 0x000fe20007ffe014 */
[----:B------:R-:W-:-:S02]  /*a2f0*/  IMAD.IADD R5, R6, 0x1, R11 ;  /* 0x0000000106057824 */ /* 0x000fc400078e020b */
[----:B------:R-:W-:Y:S01]  /*a300*/  FMUL R6, R143, 0.25 ;  /* 0x3e8000008f067820 */ /* 0x000fe20000400000 */
[----:B------:R-:W-:Y:S01]  /*a310*/  FSEL R118, R7, R118, P0 ;  /* 0x0000007607767208 */ /* 0x000fe20000000000 */
        /* <DEDUP_REMOVED lines=186> */
[----:B------:R-:W-:Y:S01]  /*aec0*/  FMUL R6, R173, 8388608 ;  /* 0x4b000000ad067820 */ /* 0x000fe20000400000 */
        /* <DEDUP_REMOVED lines=10> */
[----:B------:R-:W-:Y:S01]  /*af70*/  FSEL R6, R6, R173, !P2 ;  /* 0x000000ad06067208 */ /* 0x000fe20005000000 */
[----:B------:R-:W-:Y:S01]  /*af80*/  @!P4 FMUL R27, R27, 16777216 ;  /* 0x4b8000001b1bc820 */ /* 0x000fe20000400000 */
[----:B------:R-:W-:Y:S01]  /*af90*/  FSEL R41, R4, R41, P1 ;  /* 0x0000002904297208 */ /* 0x000fe20000800000 */
[----:B------:R-:W-:Y:S01]  /*afa0*/  FMUL R4, R33, 0.25 ;  /* 0x3e80000021047820 */ /* 0x000fe20000400000 */
[C---:B------:R-:W-:Y:S01]  /*afb0*/  FSETP.GEU.AND P2, PT, |R173|.reuse, 1.175494350822287508e-38, PT ;  /* 0x00800000ad00780b */ /* 0x040fe20003f4e200 */
[----:B------:R-:W-:Y:S01]  /*afc0*/  @P1 FMUL R173, R173, 0.25 ;  /* 0x3e800000adad1820 */ /* 0x000fe20000400000 */
        /* <DEDUP_REMOVED lines=9> */
[----:B------:R-:W-:Y:S01]  /*b060*/  @!P4 FMUL R35, R35, 16777216 ;  /* 0x4b8000002323c820 */ /* 0x000fe20000400000 */
[----:B------:R-:W-:Y:S01]  /*b070*/  FSEL R4, R7, R174, !P3 ;  /* 0x000000ae07047208 */ /* 0x000fe20005800000 */
[----:B------:R-:W-:Y:S01]  /*b080*/  @P0 FMUL R174, R174, 0.25 ;  /* 0x3e800000aeae0820 */ /* 0x000fe20000400000 */
[----:B------:R-:W-:Y:S01]  /*b090*/  FSEL R85, R8, R85, P1 ;  /* 0x0000005508557208 */ /* 0x000fe20000800000 */
[----:B------:R-:W-:Y:S01]  /*b0a0*/  FMUL R8, R65, 0.25 ;  /* 0x3e80000041087820 */ /* 0x000fe20000400000 */
[----:B------:R-:W-:Y:S01]  /*b0b0*/  FSEL R60, R9, R60, P1 ;  /* 0x0000003c093c7208 */ /* 0x000fe20000800000 */
[----:B------:R-:W-:Y:S01]  /*b0c0*/  FMUL R9, R48, 0.25 ;  /* 0x3e80000030097820 */ /* 0x000fe20000400000 */
[----:B------:R-:W-:Y:S01]  /*b0d0*/  FSEL R116, R11, R116, P1 ;  /* 0x000000740b747208 */ /* 0x000fe20000800000 */
[----:B------:R-:W-:Y:S01]  /*b0e0*/  FMUL R11, R96, 0.25 ;  /* 0x3e800000600b7820 */ /* 0x000fe20000400000 */
[----:B------:R-:W-:Y:S01]  /*b0f0*/  @!P4 FMUL R174, R174, 16777216 ;  /* 0x4b800000aeaec820 */ /* 0x000fe20000400000 */
[----:B------:R-:W-:Y:S01]  /*b100*/  @!P2 FMUL R173, R173, 16777216 ;  /* 0x4b800000adada820 */ /* 0x000fe20000400000 */
[----:B------:R-:W-:Y:S01]  /*b110*/  FSEL R65, R8, R65, P1 ;  /* 0x0000004108417208 */ /* 0x000fe20000800000 */
[----:B------:R-:W-:Y:S01]  /*b120*/  FMUL R8, R45, 0.25 ;  /* 0x3e8000002d087820 */ /* 0x000fe20000400000 */
[----:B------:R-:W-:Y:S01]  /*b130*/  FSEL R48, R9, R48, P1 ;  /* 0x0000003009307208 */ /* 0x000fe20000800000 */
[----:B------:R-:W-:Y:S01]  /*b140*/  FMUL R9, R40, 0.25 ;  /* 0x3e80000028097820 */ /* 0x000fe20000400000 */
[----:B------:R-:W-:Y:S01]  /*b150*/  FSEL R96, R11, R96, P1 ;  /* 0x000000600b607208 */ /* 0x000fe20000800000 */
[----:B------:R-:W-:Y:S01]  /*b160*/  FMUL R11, R76, 0.25 ;  /* 0x3e8000004c0b7820 */ /* 0x000fe20000400000 */
[----:B------:R-:W0:Y:S01]  /*b170*/  MUFU.RCP R174, R174 ;  /* 0x000000ae00ae7308 */ /* 0x000e220000001000 */
[----:B------:R-:W-:Y:S01]  /*b180*/  FSEL R45, R8, R45, P1 ;  /* 0x0000002d082d7208 */ /* 0x000fe20000800000 */
[----:B------:R-:W-:Y:S01]  /*b190*/  FMUL R8, R29, 0.25 ;  /* 0x3e8000001d087820 */ /* 0x000fe20000400000 */
[----:B------:R-:W-:Y:S01]  /*b1a0*/  FSEL R40, R9, R40, P1 ;  /* 0x0000002809287208 */ /* 0x000fe20000800000 */
[----:B------:R-:W-:Y:S01]  /*b1b0*/  FMUL R9, R32, 0.25 ;  /* 0x3e80000020097820 */ /* 0x000fe20000400000 */
[----:B------:R-:W-:Y:S01]  /*b1c0*/  FSEL R76, R11, R76, P1 ;  /* 0x0000004c0b4c7208 */ /* 0x000fe20000800000 */
[----:B------:R-:W-:Y:S01]  /*b1d0*/  FMUL R11, R56, 0.25 ;  /* 0x3e800000380b7820 */ /* 0x000fe20000400000 */
[----:B------:R-:W-:Y:S01]  /*b1e0*/  FSEL R29, R8, R29, P1 ;  /* 0x0000001d081d7208 */ /* 0x000fe20000800000 */
[----:B------:R-:W2:Y:S01]  /*b1f0*/  MUFU.RCP R173, R173 ;  /* 0x000000ad00ad7308 */ /* 0x000ea20000001000 */
[----:B------:R-:W-:Y:S01]  /*b200*/  FSEL R32, R9, R32, P1 ;  /* 0x0000002009207208 */ /* 0x000fe20000800000 */
[----:B------:R-:W-:Y:S01]  /*b210*/  VIADD R9, R6, 0xc0cafb0d ;  /* 0xc0cafb0d06097836 */ /* 0x000fe20000000000 */
[----:B------:R-:W-:Y:S01]  /*b220*/  FSEL R25, R10, R25, P1 ;  /* 0x000000190a197208 */ /* 0x000fe20000800000 */
[----:B------:R-:W-:Y:S01]  /*b230*/  VIADD R7, R4, 0xc0cafb0d ;  /* 0xc0cafb0d04077836 */ /* 0x000fe20000000000 */
[----:B------:R-:W-:Y:S01]  /*b240*/  FSEL R56, R11, R56, P1 ;  /* 0x000000380b387208 */ /* 0x000fe20000800000 */
[----:B------:R-:W-:Y:S01]  /*b250*/  FMUL R11, R36, 0.25 ;  /* 0x3e800000240b7820 */ /* 0x000fe20000400000 */
[----:B------:R-:W-:Y:S01]  /*b260*/  @!P2 FMUL R24, R24, 16777216 ;  /* 0x4b8000001818a820 */ /* 0x000fe20000400000 */
[----:B------:R-:W-:Y:S01]  /*b270*/  @!P2 FMUL R33, R33, 16777216 ;  /* 0x4b8000002121a820 */ /* 0x000fe20000400000 */
[----:B------:R-:W-:Y:S01]  /*b280*/  @!P2 FMUL R32, R32, 16777216 ;  /* 0x4b8000002020a820 */ /* 0x000fe20000400000 */
[----:B------:R-:W-:Y:S01]  /*b290*/  @!P2 FMUL R29, R29, 16777216 ;  /* 0x4b8000001d1da820 */ /* 0x000fe20000400000 */
[----:B------:R-:W-:Y:S01]  /*b2a0*/  @!P2 FMUL R28, R28, 16777216 ;  /* 0x4b8000001c1ca820 */ /* 0x000fe20000400000 */
[----:B------:R-:W-:Y:S01]  /*b2b0*/  @!P2 FMUL R25, R25, 16777216 ;  /* 0x4b8000001919a820 */ /* 0x000fe20000400000 */
[----:B------:R-:W-:Y:S01]  /*b2c0*/  LOP3.LUT R9, R9, 0xff800000, RZ, 0xc0, !PT ;  /* 0xff80000009097812 */ /* 0x000fe200078ec0ff */
        /* <DEDUP_REMOVED lines=10> */
[----:B------:R-:W-:Y:S01]  /*b370*/  FSEL R36, R11, R36, P1 ;  /* 0x000000240b247208 */ /* 0x000fe20000800000 */
[C---:B0-----:R-:W-:Y:S01]  /*b380*/  FMUL R27, R174.reuse, R27 ;  /* 0x0000001bae1b7220 */ /* 0x041fe20000400000 */
[----:B------:R-:W-:Y:S01]  /*b390*/  FMUL R26, R174, R26 ;  /* 0x0000001aae1a7220 */ /* 0x000fe20000400000 */
[----:B------:R-:W-:Y:S01]  /*b3a0*/  @!P4 FMUL R43, R43, 16777216 ;  /* 0x4b8000002b2bc820 */ /* 0x000fe20000400000 */
[----:B------:R-:W-:Y:S01]  /*b3b0*/  @!P4 FMUL R42, R42, 16777216 ;  /* 0x4b8000002a2ac820 */ /* 0x000fe20000400000 */
[----:B------:R-:W-:Y:S01]  /*b3c0*/  @!P4 FMUL R39, R39, 16777216 ;  /* 0x4b8000002727c820 */ /* 0x000fe20000400000 */
[----:B------:R-:W-:Y:S01]  /*b3d0*/  @!P4 FMUL R38, R38, 16777216 ;  /* 0x4b8000002626c820 */ /* 0x000fe20000400000 */
[C---:B--2---:R-:W-:Y:S01]  /*b3e0*/  FMUL R25, R173.reuse, R25 ;  /* 0x00000019ad197220 */ /* 0x044fe20000400000 */
[C---:B------:R-:W-:Y:S01]  /*b3f0*/  FMUL R24, R173.reuse, R24 ;  /* 0x00000018ad187220 */ /* 0x040fe20000400000 */
[C---:B------:R-:W-:Y:S01]  /*b400*/  FMUL R29, R173.reuse, R29 ;  /* 0x0000001dad1d7220 */ /* 0x040fe20000400000 */
[C---:B------:R-:W-:Y:S01]  /*b410*/  FMUL R28, R173.reuse, R28 ;  /* 0x0000001cad1c7220 */ /* 0x040fe20000400000 */
[C---:B------:R-:W-:Y:S01]  /*b420*/  FMUL R33, R173.reuse, R33 ;  /* 0x00000021ad217220 */ /* 0x040fe20000400000 */
[C---:B------:R-:W-:Y:S01]  /*b430*/  FMUL R32, R173.reuse, R32 ;  /* 0x00000020ad207220 */ /* 0x040fe20000400000 */
[----:B------:R-:W-:Y:S01]  /*b440*/  I2FP.F32.S32 R11, R9 ;  /* 0x00000009000b7245 */ /* 0x000fe20000201400 */
[C---:B------:R-:W-:Y:S01]  /*b450*/  FMUL R35, R174.reuse, R35 ;  /* 0x00000023ae237220 */ /* 0x040fe20000400000 */
[C---:B------:R-:W-:Y:S01]  /*b460*/  FMUL R34, R174.reuse, R34 ;  /* 0x00000022ae227220 */ /* 0x040fe20000400000 */
[C---:B------:R-:W-:Y:S01]  /*b470*/  FMUL R31, R174.reuse, R31 ;  /* 0x0000001fae1f7220 */ /* 0x040fe20000400000 */
[----:B------:R-:W-:Y:S01]  /*b480*/  FMUL R30, R174, R30 ;  /* 0x0000001eae1e7220 */ /* 0x000fe20000400000 */
[C---:B------:R-:W-:Y:S01]  /*b490*/  FMUL R49, R173.reuse, R49 ;  /* 0x00000031ad317220 */ /* 0x040fe20000400000 */
[C---:B------:R-:W-:Y:S01]  /*b4a0*/  FMUL R48, R173.reuse, R48 ;  /* 0x00000030ad307220 */ /* 0x040fe20000400000 */
[----:B------:R-:W-:Y:S01]  /*b4b0*/  FSEL R165, RZ, -23, P3 ;  /* 0xc1b80000ffa57808 */ /* 0x000fe20001800000 */
[C---:B------:R-:W-:Y:S01]  /*b4c0*/  FMUL R45, R173.reuse, R45 ;  /* 0x0000002dad2d7220 */ /* 0x040fe20000400000 */
[----:B------:R-:W-:Y:S01]  /*b4d0*/  I2FP.F32.S32 R8, R7 ;  /* 0x0000000700087245 */ /* 0x000fe20000201400 */
[C---:B------:R-:W-:Y:S01]  /*b4e0*/  FMUL R44, R173.reuse, R44 ;  /* 0x0000002cad2c7220 */ /* 0x040fe20000400000 */
[C---:B------:R-:W-:Y:S01]  /*b4f0*/  FMUL R41, R173.reuse, R41 ;  /* 0x00000029ad297220 */ /* 0x040fe20000400000 */
[----:B------:R-:W-:Y:S01]  /*b500*/  FMUL R40, R173, R40 ;  /* 0x00000028ad287220 */ /* 0x000fe20000400000 */
[----:B------:R-:W-:Y:S01]  /*b510*/  @!P4 FMUL R51, R51, 16777216 ;  /* 0x4b8000003333c820 */ /* 0x000fe20000400000 */
        /* <DEDUP_REMOVED lines=17> */
[C---:B------:R-:W-:Y:S01]  /*b630*/  FMUL R43, R174.reuse, R43 ;  /* 0x0000002bae2b7220 */ /* 0x040fe20000400000 */
        /* <DEDUP_REMOVED lines=11> */
[----:B------:R-:W-:Y:S01]  /*b6f0*/  F2FP.SATFINITE.E4M3.F32.PACK_AB_MERGE_C R26, R27, R26, RZ ;  /* 0x0000001a1b1a723e */ /* 0x000fe200048070ff */
[----:B------:R-:W-:Y:S01]  /*b700*/  FFMA.FTZ R166, R11, 1.1920928955078125e-07, R166 ;  /* 0x340000000ba67823 */ /* 0x000fe200000100a6 */
[----:B------:R-:W-:Y:S01]  /*b710*/  F2FP.SATFINITE.E4M3.F32.PACK_AB_MERGE_C R24, R25, R24, RZ ;  /* 0x000000181918723e */ /* 0x000fe200048070ff */
[----:B------:R-:W-:Y:S01]  /*b720*/  FFMA.FTZ R165, R8, 1.1920928955078125e-07, R165 ;  /* 0x3400000008a57823 */ /* 0x000fe200000100a5 */
[----:B------:R-:W-:Y:S01]  /*b730*/  F2FP.SATFINITE.E4M3.F32.PACK_AB_MERGE_C R29, R29, R28, RZ ;  /* 0x0000001c1d1d723e */ /* 0x000fe200048070ff */
[----:B------:R-:W-:Y:S01]  /*b740*/  @!P4 FMUL R55, R55, 16777216 ;  /* 0x4b8000003737c820 */ /* 0x000fe20000400000 */
[----:B------:R-:W-:Y:S01]  /*b750*/  F2FP.SATFINITE.E4M3.F32.PACK_AB_MERGE_C R32, R33, R32, RZ ;  /* 0x000000202120723e */ /* 0x000fe200048070ff */
[----:B------:R-:W-:Y:S01]  /*b760*/  @!P4 FMUL R54, R54, 16777216 ;  /* 0x4b8000003636c820 */ /* 0x000fe20000400000 */
[----:B------:R-:W-:Y:S01]  /*b770*/  F2FP.SATFINITE.E4M3.F32.PACK_AB_MERGE_C R30, R31, R30, RZ ;  /* 0x0000001e1f1e723e */ /* 0x000fe200048070ff */
[C---:B------:R-:W-:Y:S01]  /*b780*/  FMUL R51, R174.reuse, R51 ;  /* 0x00000033ae337220 */ /* 0x040fe20000400000 */
[----:B------:R-:W-:Y:S01]  /*b790*/  F2FP.SATFINITE.E4M3.F32.PACK_AB_MERGE_C R34, R35, R34, RZ ;  /* 0x000000222322723e */ /* 0x000fe200048070ff */
[C---:B------:R-:W-:Y:S01]  /*b7a0*/  FMUL R50, R174.reuse, R50 ;  /* 0x00000032ae327220 */ /* 0x040fe20000400000 */
[----:B------:R-:W-:Y:S01]  /*b7b0*/  F2FP.SATFINITE.E4M3.F32.PACK_AB_MERGE_C R48, R49, R48, RZ ;  /* 0x000000303130723e */ /* 0x000fe200048070ff */
[C---:B------:R-:W-:Y:S01]  /*b7c0*/  FMUL R47, R174.reuse, R47 ;  /* 0x0000002fae2f7220 */ /* 0x040fe20000400000 */
        /* <DEDUP_REMOVED lines=8> */
[----:B------:R-:W-:Y:S01]  /*b850*/  FMUL R56, R173, R56 ;  /* 0x00000038ad387220 */ /* 0x000fe20000400000 */
[----:B------:R-:W-:Y:S01]  /*b860*/  F2FP.SATFINITE.E4M3.F32.PACK_AB_MERGE_C R40, R41, R40, RZ ;  /* 0x000000282928723e */ /* 0x000fe200048070ff */
[C---:B------:R-:W-:Y:S01]  /*b870*/  FMUL R67, R174.reuse, R67 ;  /* 0x00000043ae437220 */ /* 0x040fe20000400000 */
[----:B------:R-:W-:Y:S01]  /*b880*/  F2FP.SATFINITE.E4M3.F32.PACK_AB_MERGE_C R44, R45, R44, RZ ;  /* 0x0000002c2d2c723e */ /* 0x000fe200048070ff */
[C---:B------:R-:W-:Y:S01]  /*b890*/  FMUL R66, R174.reuse, R66 ;  /* 0x00000042ae427220 */ /* 0x040fe20000400000 */
[C---:B------:R-:W-:Y:S01]  /*b8a0*/  FMUL R63, R174.reuse, R63 ;  /* 0x0000003fae3f7220 */ /* 0x040fe20000400000 */
[C---:B------:R-:W-:Y:S01]  /*b8b0*/  FMUL R62, R174.reuse, R62 ;  /* 0x0000003eae3e7220 */ /* 0x040fe20000400000 */
[C---:B------:R-:W-:Y:S01]  /*b8c0*/  FMUL R59, R174.reuse, R59 ;  /* 0x0000003bae3b7220 */ /* 0x040fe20000400000 */
[----:B------:R-:W-:Y:S01]  /*b8d0*/  FMUL R58, R174, R58 ;  /* 0x0000003aae3a7220 */ /* 0x000fe20000400000 */
        /* <DEDUP_REMOVED lines=8> */
[----:B------:R-:W-:Y:S01]  /*b960*/  LOP3.LUT R33, R26, 0xffff, RZ, 0xc0, !PT ;  /* 0x0000ffff1a217812 */ /* 0x000fe200078ec0ff */
        /* <DEDUP_REMOVED lines=13> */
[C---:B------:R-:W-:Y:S01]  /*ba40*/  FMUL R55, R174.reuse, R55 ;  /* 0x00000037ae377220 */ /* 0x040fe20000400000 */
[----:B------:R-:W-:Y:S01]  /*ba50*/  F2FP.SATFINITE.E4M3.F32.PACK_AB_MERGE_C R42, R43, R42, RZ ;  /* 0x0000002a2b2a723e */ /* 0x000fe200048070ff */
[----:B------:R-:W-:Y:S01]  /*ba60*/  FMUL R54, R174, R54 ;  /* 0x00000036ae367220 */ /* 0x000fe20000400000 */
[----:B------:R-:W-:Y:S01]  /*ba70*/  LOP3.LUT R31, R24, 0xffff, RZ, 0xc0, !PT ;  /* 0x0000ffff181f7812 */ /* 0x000fe200078ec0ff */
[----:B------:R-:W-:Y:S01]  /*ba80*/  @!P2 FMUL R53, R53, 16777216 ;  /* 0x4b8000003535a820 */ /* 0x000fe20000400000 */
        /* <DEDUP_REMOVED lines=14> */
[----:B------:R-:W-:Y:S01]  /*bb70*/  F2FP.SATFINITE.E4M3.F32.PACK_AB_MERGE_C R46, R47, R46, RZ ;  /* 0x0000002e2f2e723e */ /* 0x000fe200048070ff */
        /* <DEDUP_REMOVED lines=10> */
[C---:B------:R-:W-:Y:S01]  /*bc20*/  FMUL R83, R174.reuse, R83 ;  /* 0x00000053ae537220 */ /* 0x040fe20000400000 */
        /* <DEDUP_REMOVED lines=10> */
[----:B------:R-:W-:Y:S01]  /*bcd0*/  FMUL R88, R173, R88 ;  /* 0x00000058ad587220 */ /* 0x000fe20000400000 */
        /* <DEDUP_REMOVED lines=14> */
[----:B------:R-:W-:Y:S01]  /*bdc0*/  PRMT R10, R41, 0x3340, R0 ;  /* 0x00003340290a7816 */ /* 0x000fe20000000000 */
[----:B------:R-:W-:Y:S01]  /*bdd0*/  @!P2 FMUL R124, R124, 16777216 ;  /* 0x4b8000007c7ca820 */ /* 0x000fe20000400000 */
[----:B------:R-:W-:Y:S01]  /*bde0*/  PRMT R11, R31, 0x3340, R26 ;  /* 0x000033401f0b7816 */ /* 0x000fe2000000001a */
[----:B------:R-:W-:Y:S01]  /*bdf0*/  @!P2 FMUL R121, R121, 16777216 ;  /* 0x4b8000007979a820 */ /* 0x000fe20000400000 */
[----:B------:R-:W-:Y:S01]  /*be00*/  LEA.HI R164, R164, R5, RZ, 0x1f ;  /* 0x00000005a4a47211 */ /* 0x000fe200078ff8ff */
[----:B------:R-:W-:Y:S01]  /*be10*/  @!P2 FMUL R120, R120, 16777216 ;  /* 0x4b8000007878a820 */ /* 0x000fe20000400000 */
[----:B------:R-:W-:Y:S01]  /*be20*/  PRMT R17, R43, 0x3340, R0 ;  /* 0x000033402b117816 */ /* 0x000fe20000000000 */
[----:B------:R-:W-:Y:S01]  /*be30*/  @!P4 FMUL R71, R71, 16777216 ;  /* 0x4b8000004747c820 */ /* 0x000fe20000400000 */
[----:B------:R-:W-:Y:S01]  /*be40*/  PRMT R16, R33, 0x3340, R38 ;  /* 0x0000334021107816 */ /* 0x000fe20000000026 */
[----:B------:R-:W-:Y:S01]  /*be50*/  @!P4 FMUL R70, R70, 16777216 ;  /* 0x4b8000004646c820 */ /* 0x000fe20000400000 */
[----:B------:R-:W-:Y:S01]  /*be60*/  FMUL R5, R173, R53 ;  /* 0x00000035ad057220 */ /* 0x000fe20000400000 */
[----:B------:R-:W-:Y:S01]  /*be70*/  PRMT R19, R49, 0x3340, R0 ;  /* 0x0000334031137816 */ /* 0x000fe20000000000 */
[C---:B------:R-:W-:Y:S01]  /*be80*/  FMUL R99, R174.reuse, R99 ;  /* 0x00000063ae637220 */ /* 0x040fe20000400000 */
[----:B------:R-:W-:Y:S01]  /*be90*/  PRMT R18, R45, 0x3340, R48 ;  /* 0x000033402d127816 */ /* 0x000fe20000000030 */
[C---:B------:R-:W-:Y:S01]  /*bea0*/  FMUL R98, R174.reuse, R98 ;  /* 0x00000062ae627220 */ /* 0x040fe20000400000 */
[C---:B------:R-:W-:Y:S01]  /*beb0*/  FMUL R95, R174.reuse, R95 ;  /* 0x0000005fae5f7220 */ /* 0x040fe20000400000 */
[C---:B------:R-:W-:Y:S01]  /*bec0*/  FMUL R94, R174.reuse, R94 ;  /* 0x0000005eae5e7220 */ /* 0x040fe20000400000 */
[C---:B------:R-:W-:Y:S01]  /*bed0*/  FMUL R91, R174.reuse, R91 ;  /* 0x0000005bae5b7220 */ /* 0x040fe20000400000 */
[----:B------:R-:W-:Y:S01]  /*bee0*/  FMUL R90, R174, R90 ;  /* 0x0000005aae5a7220 */ /* 0x000fe20000400000 */
[----:B------:R-:W-:Y:S01]  /*bef0*/  F2FP.SATFINITE.E4M3.F32.PACK_AB_MERGE_C R54, R55, R54, RZ ;  /* 0x000000363736723e */ /* 0x000fe200048070ff */
[----:B------:R-:W-:Y:S01]  /*bf00*/  @!P4 FMUL R87, R87, 16777216 ;  /* 0x4b8000005757c820 */ /* 0x000fe20000400000 */
[----:B------:R-:W-:Y:S01]  /*bf10*/  LOP3.LUT R44, R42, 0xffff, RZ, 0xc0, !PT ;  /* 0x0000ffff2a2c7812 */ /* 0x000fe200078ec0ff */
[----:B------:R-:W-:Y:S01]  /*bf20*/  @!P4 FMUL R86, R86, 16777216 ;  /* 0x4b8000005656c820 */ /* 0x000fe20000400000 */
[----:B------:R-:W-:Y:S01]  /*bf30*/  LOP3.LUT R47, R46, 0xffff, RZ, 0xc0, !PT ;  /* 0x0000ffff2e2f7812 */ /* 0x000fe200078ec0ff */
[----:B------:R-:W-:Y:S01]  /*bf40*/  FMUL R115, R174, R115 ;  /* 0x00000073ae737220 */ /* 0x000fe20000400000 */
[----:B------:R-:W-:Y:S01]  /*bf50*/  LOP3.LUT R51, R50, 0xffff, RZ, 0xc0, !PT ;  /* 0x0000ffff32337812 */ /* 0x000fe200078ec0ff */
[----:B------:R-:W-:Y:S01]  /*bf60*/  FMUL R114, R174, R114 ;  /* 0x00000072ae727220 */ /* 0x000fe20000400000 */
[----:B------:R-:W-:Y:S01]  /*bf70*/  LOP3.LUT R56, R56, 0xffff, RZ, 0xc0, !PT ;  /* 0x0000ffff38387812 */ /* 0x000fe200078ec0ff */
[----:B------:R-:W-:Y:S01]  /*bf80*/  FMUL R111, R174, R111 ;  /* 0x0000006fae6f7220 */ /* 0x000fe20000400000 */
[----:B------:R-:W-:Y:S01]  /*bf90*/  LOP3.LUT R53, R60, 0xffff, RZ, 0xc0, !PT ;  /* 0x0000ffff3c357812 */ /* 0x000fe200078ec0ff */
[----:B------:R-:W-:Y:S01]  /*bfa0*/  FMUL R110, R174, R110 ;  /* 0x0000006eae6e7220 */ /* 0x000fe20000400000 */
[----:B------:R-:W-:Y:S01]  /*bfb0*/  LOP3.LUT R57, R64, 0xffff, RZ, 0xc0, !PT ;  /* 0x0000ffff40397812 */ /* 0x000fe200078ec0ff */
        /* <DEDUP_REMOVED lines=9> */
[----:B------:R-:W-:Y:S01]  /*c050*/  PRMT R11, R11, 0x5410, R10 ;  /* 0x000054100b0b7816 */ /* 0x000fe2000000000a */
        /* <DEDUP_REMOVED lines=22> */
[----:B------:R-:W-:Y:S01]  /*c1c0*/  F2FP.SATFINITE.E4M3.F32.PACK_AB_MERGE_C R82, R83, R82, RZ ;  /* 0x000000525352723e */ /* 0x000fe200048070ff */
[C---:B------:R-:W-:Y:S01]  /*c1d0*/  FMUL R87, R174.reuse, R87 ;  /* 0x00000057ae577220 */ /* 0x040fe20000400000 */
[----:B------:R-:W-:Y:S01]  /*c1e0*/  F2FP.SATFINITE.E4M3.F32.PACK_AB_MERGE_C R88, R89, R88, RZ ;  /* 0x000000585958723e */ /* 0x000fe200048070ff */
[----:B------:R-:W-:Y:S01]  /*c1f0*/  FMUL R86, R174, R86 ;  /* 0x00000056ae567220 */ /* 0x000fe20000400000 */
[----:B------:R-:W-:Y:S01]  /*c200*/  F2FP.SATFINITE.E4M3.F32.PACK_AB_MERGE_C R92, R93, R92, RZ ;  /* 0x0000005c5d5c723e */ /* 0x000fe200048070ff */
[----:B------:R-:W-:Y:S01]  /*c210*/  FMUL R145, R173, R145 ;  /* 0x00000091ad917220 */ /* 0x000fe20000400000 */
[----:B------:R-:W-:Y:S01]  /*c220*/  F2FP.SATFINITE.E4M3.F32.PACK_AB_MERGE_C R96, R97, R96, RZ ;  /* 0x000000606160723e */ /* 0x000fe200048070ff */
[C---:B------:R-:W-:Y:S01]  /*c230*/  FMUL R144, R173.reuse, R144 ;  /* 0x00000090ad907220 */ /* 0x040fe20000400000 */
[----:B------:R-:W-:Y:S01]  /*c240*/  PRMT R10, R16, 0x5410, R17 ;  /* 0x00005410100a7816 */ /* 0x000fe20000000011 */
[C---:B------:R-:W-:Y:S01]  /*c250*/  FMUL R141, R173.reuse, R141 ;  /* 0x0000008dad8d7220 */ /* 0x040fe20000400000 */
[----:B------:R-:W-:Y:S01]  /*c260*/  PRMT R17, R18, 0x5410, R19 ;  /* 0x0000541012117816 */ /* 0x000fe20000000013 */
[----:B------:R-:W-:Y:S01]  /*c270*/  FMUL R140, R173, R140 ;  /* 0x0000008cad8c7220 */ /* 0x000fe20000400000 */
[--C-:B------:R-:W-:Y:S01]  /*c280*/  PRMT R16, R51, 0x3340, R0.reuse ;  /* 0x0000334033107816 */ /* 0x100fe20000000000 */
[----:B------:R-:W-:Y:S01]  /*c290*/  FMUL R137, R173, R137 ;  /* 0x00000089ad897220 */ /* 0x000fe20000400000 */
[--C-:B------:R-:W-:Y:S01]  /*c2a0*/  PRMT R18, R57, 0x3340, R0.reuse ;  /* 0x0000334039127816 */ /* 0x100fe20000000000 */
[C---:B------:R-:W-:Y:S01]  /*c2b0*/  FMUL R136, R173.reuse, R136 ;  /* 0x00000088ad887220 */ /* 0x040fe20000400000 */
[----:B------:R-:W-:Y:S01]  /*c2c0*/  PRMT R37, R44, 0x3340, R47 ;  /* 0x000033402c257816 */ /* 0x000fe2000000002f */
[----:B------:R-:W-:Y:S01]  /*c2d0*/  FMUL R13, R173, R69 ;  /* 0x00000045ad0d7220 */ /* 0x000fe20000400000 */
[----:B------:R-:W-:Y:S01]  /*c2e0*/  PRMT R19, R56, 0x3340, R53 ;  /* 0x0000334038137816 */ /* 0x000fe20000000035 */
[----:B------:R-:W-:Y:S01]  /*c2f0*/  @!P2 FMUL R113, R113, 16777216 ;  /* 0x4b8000007171a820 */ /* 0x000fe20000400000 */
[----:B------:R-:W-:Y:S01]  /*c300*/  F2FP.SATFINITE.E4M3.F32.PACK_AB_MERGE_C R90, R91, R90, RZ ;  /* 0x0000005a5b5a723e */ /* 0x000fe200048070ff */
[----:B------:R-:W-:Y:S01]  /*c310*/  @!P2 FMUL R112, R112, 16777216 ;  /* 0x4b8000007070a820 */ /* 0x000fe20000400000 */
[----:B------:R-:W-:Y:S01]  /*c320*/  F2FP.SATFINITE.E4M3.F32.PACK_AB_MERGE_C R94, R95, R94, RZ ;  /* 0x0000005e5f5e723e */ /* 0x000fe200048070ff */
[----:B------:R-:W-:Y:S01]  /*c330*/  @!P2 FMUL R109, R109, 16777216 ;  /* 0x4b8000006d6da820 */ /* 0x000fe20000400000 */
[----:B------:R-:W-:Y:S01]  /*c340*/  F2FP.SATFINITE.E4M3.F32.PACK_AB_MERGE_C R98, R99, R98, RZ ;  /* 0x000000626362723e */ /* 0x000fe200048070ff */
[----:B------:R-:W-:Y:S01]  /*c350*/  @!P2 FMUL R108, R108, 16777216 ;  /* 0x4b8000006c6ca820 */ /* 0x000fe20000400000 */
[--C-:B------:R-:W-:Y:S01]  /*c360*/  PRMT R23, R59, 0x3340, R0.reuse ;  /* 0x000033403b177816 */ /* 0x100fe20000000000 */
[----:B------:R-:W-:Y:S01]  /*c370*/  @!P2 FMUL R105, R105, 16777216 ;  /* 0x4b8000006969a820 */ /* 0x000fe20000400000 */
[----:B------:R-:W-:Y:S01]  /*c380*/  PRMT R25, R65, 0x3340, R0 ;  /* 0x0000334041197816 */ /* 0x000fe20000000000 */
[----:B------:R-:W-:Y:S01]  /*c390*/  @!P2 FMUL R104, R104, 16777216 ;  /* 0x4b8000006868a820 */ /* 0x000fe20000400000 */
[----:B------:R-:W-:Y:S01]  /*c3a0*/  PRMT R22, R58, 0x3340, R55 ;  /* 0x000033403a167816 */ /* 0x000fe20000000037 */
[C---:B------:R-:W-:Y:S01]  /*c3b0*/  FMUL R113, R173.reuse, R113 ;  /* 0x00000071ad717220 */ /* 0x040fe20000400000 */
[----:B------:R-:W-:Y:S01]  /*c3c0*/  PRMT R24, R50, 0x3340, R61 ;  /* 0x0000334032187816 */ /* 0x000fe2000000003d */
[----:B------:R-:W-:Y:S01]  /*c3d0*/  FMUL R112, R173, R112 ;  /* 0x00000070ad707220 */ /* 0x000fe20000400000 */
[----:B------:R-:W-:Y:S01]  /*c3e0*/  F2FP.SATFINITE.E4M3.F32.PACK_AB_MERGE_C R106, R107, R106, RZ ;  /* 0x0000006a6b6a723e */ /* 0x000fe200048070ff */
[----:B------:R-:W-:Y:S01]  /*c3f0*/  FMUL R109, R173, R109 ;  /* 0x0000006dad6d7220 */ /* 0x000fe20000400000 */
[----:B------:R-:W-:Y:S01]  /*c400*/  F2FP.SATFINITE.E4M3.F32.PACK_AB_MERGE_C R110, R111, R110, RZ ;  /* 0x0000006e6f6e723e */ /* 0x000fe200048070ff */
[----:B------:R-:W-:Y:S01]  /*c410*/  FMUL R108, R173, R108 ;  /* 0x0000006cad6c7220 */ /* 0x000fe20000400000 */
[----:B------:R-:W-:Y:S01]  /*c420*/  F2FP.SATFINITE.E4M3.F32.PACK_AB_MERGE_C R114, R115, R114, RZ ;  /* 0x000000727372723e */ /* 0x000fe200048070ff */
[C---:B------:R-:W-:Y:S01]  /*c430*/  FMUL R105, R173.reuse, R105 ;  /* 0x00000069ad697220 */ /* 0x040fe20000400000 */
[----:B------:R-:W-:Y:S01]  /*c440*/  LOP3.LUT R60, R74, 0xffff, RZ, 0xc0, !PT ;  /* 0x0000ffff4a3c7812 */ /* 0x000fe200078ec0ff */
[----:B------:R-:W-:Y:S01]  /*c450*/  FMUL R104, R173, R104 ;  /* 0x00000068ad687220 */ /* 0x000fe20000400000 */
[----:B------:R-:W-:Y:S01]  /*c460*/  LOP3.LUT R63, R78, 0xffff, RZ, 0xc0, !PT ;  /* 0x0000ffff4e3f7812 */ /* 0x000fe200078ec0ff */
[----:B------:R-:W-:Y:S01]  /*c470*/  @!P2 FMUL R52, R52, 16777216 ;  /* 0x4b8000003434a820 */ /* 0x000fe20000400000 */
[----:B------:R-:W-:Y:S01]  /*c480*/  LOP3.LUT R67, R82, 0xffff, RZ, 0xc0, !PT ;  /* 0x0000ffff52437812 */ /* 0x000fe200078ec0ff */
[----:B------:R-:W-:Y:S01]  /*c490*/  @!P4 FMUL R143, R143, 16777216 ;  /* 0x4b8000008f8fc820 */ /* 0x000fe20000400000 */
[----:B------:R-:W-:Y:S01]  /*c4a0*/  LOP3.LUT R88, R88, 0xffff, RZ, 0xc0, !PT ;  /* 0x0000ffff58587812 */ /* 0x000fe200078ec0ff */
[----:B------:R-:W-:Y:S01]  /*c4b0*/  FMUL R52, R173, R52 ;  /* 0x00000034ad347220 */ /* 0x000fe20000400000 */
[----:B------:R-:W-:Y:S01]  /*c4c0*/  LOP3.LUT R69, R92, 0xffff, RZ, 0xc0, !PT ;  /* 0x0000ffff5c457812 */ /* 0x000fe200078ec0ff */
[----:B------:R-:W-:Y:S01]  /*c4d0*/  @!P4 FMUL R139, R139, 16777216 ;  /* 0x4b8000008b8bc820 */ /* 0x000fe20000400000 */
[----:B------:R-:W-:Y:S01]  /*c4e0*/  LOP3.LUT R73, R96, 0xffff, RZ, 0xc0, !PT ;  /* 0x0000ffff60497812 */ /* 0x000fe200078ec0ff */
        /* <DEDUP_REMOVED lines=8> */
[----:B------:R-:W-:Y:S01]  /*c570*/  IMAD.IADD R9, R6, 0x1, -R9 ;  /* 0x0000000106097824 */ /* 0x000fe200078e0a09 */
[----:B------:R-:W-:Y:S01]  /*c580*/  F2FP.SATFINITE.E4M3.F32.PACK_AB_MERGE_C R128, R129, R128, RZ ;  /* 0x000000808180723e */ /* 0x000fe200048070ff */
[----:B------:R-:W-:Y:S01]  /*c590*/  @!P4 FMUL R147, R147, 16777216 ;  /* 0x4b8000009393c820 */ /* 0x000fe20000400000 */
[----:B------:R-:W-:Y:S01]  /*c5a0*/  F2FP.SATFINITE.E4M3.F32.PACK_AB_MERGE_C R130, R131, R130, RZ ;  /* 0x000000828382723e */ /* 0x000fe200048070ff */
[----:B------:R-:W-:Y:S01]  /*c5b0*/  @!P4 FMUL R146, R146, 16777216 ;  /* 0x4b8000009292c820 */ /* 0x000fe20000400000 */
[----:B------:R-:W-:Y:S01]  /*c5c0*/  F2FP.SATFINITE.E4M3.F32.PACK_AB_MERGE_C R12, R71, R70, RZ ;  /* 0x00000046470c723e */ /* 0x000fe200048070ff */
[C---:B------:R-:W-:Y:S01]  /*c5d0*/  FMUL R147, R174.reuse, R147 ;  /* 0x00000093ae937220 */ /* 0x040fe20000400000 */
[----:B------:R-:W-:Y:S01]  /*c5e0*/  PRMT R37, R37, 0x5410, R16 ;  /* 0x0000541025257816 */ /* 0x000fe20000000010 */
[----:B------:R-:W-:Y:S01]  /*c5f0*/  FMUL R146, R174, R146 ;  /* 0x00000092ae927220 */ /* 0x000fe20000400000 */
[----:B------:R-:W-:Y:S01]  /*c600*/  PRMT R19, R19, 0x5410, R18 ;  /* 0x0000541013137816 */ /* 0x000fe20000000012 */
[----:B------:R-:W-:Y:S01]  /*c610*/  @!P2 FMUL R68, R68, 16777216 ;  /* 0x4b8000004444a820 */ /* 0x000fe20000400000 */
[----:B------:R-:W-:Y:S01]  /*c620*/  PRMT R18, R22, 0x5410, R23 ;  /* 0x0000541016127816 */ /* 0x000fe20000000017 */
[----:B------:R-:W-:Y:S01]  /*c630*/  @!P2 FMUL R149, R149, 16777216 ;  /* 0x4b8000009595a820 */ /* 0x000fe20000400000 */
[----:B------:R-:W-:Y:S01]  /*c640*/  PRMT R16, R24, 0x5410, R25 ;  /* 0x0000541018107816 */ /* 0x000fe20000000019 */
[----:B------:R-:W-:Y:S01]  /*c650*/  FMUL R68, R173, R68 ;  /* 0x00000044ad447220 */ /* 0x000fe20000400000 */
        /* <DEDUP_REMOVED lines=15> */
[----:B------:R-:W-:Y:S01]  /*c750*/  FMUL R15, R173, R101 ;  /* 0x00000065ad0f7220 */ /* 0x000fe20000400000 */
[--C-:B------:R-:W-:Y:S01]  /*c760*/  PRMT R25, R73, 0x3340, R0.reuse ;  /* 0x0000334049197816 */ /* 0x100fe20000000000 */
[----:B------:R-:W-:Y:S01]  /*c770*/  FMUL R100, R173, R100 ;  /* 0x00000064ad647220 */ /* 0x000fe20000400000 */
[----:B------:R-:W-:Y:S01]  /*c780*/  PRMT R36, R60, 0x3340, R63 ;  /* 0x000033403c247816 */ /* 0x000fe2000000003f */
[----:B------:R-:W-:Y:S01]  /*c790*/  @!P4 FMUL R103, R103, 16777216 ;  /* 0x4b8000006767c820 */ /* 0x000fe20000400000 */
[----:B------:R-:W-:Y:S01]  /*c7a0*/  PRMT R34, R88, 0x3340, R69 ;  /* 0x0000334058227816 */ /* 0x000fe20000000045 */
[----:B------:R-:W-:Y:S01]  /*c7b0*/  @!P4 FMUL R102, R102, 16777216 ;  /* 0x4b8000006666c820 */ /* 0x000fe20000400000 */
[----:B------:R-:W-:Y:S01]  /*c7c0*/  LOP3.LUT R106, R106, 0xffff, RZ, 0xc0, !PT ;  /* 0x0000ffff6a6a7812 */ /* 0x000fe200078ec0ff */
[----:B------:R-:W-:Y:S01]  /*c7d0*/  FMUL R103, R174, R103 ;  /* 0x00000067ae677220 */ /* 0x000fe20000400000 */
        /* <DEDUP_REMOVED lines=11> */
[C---:B------:R-:W-:Y:S01]  /*c890*/  FMUL R149, R173.reuse, R149 ;  /* 0x00000095ad957220 */ /* 0x040fe20000400000 */
[----:B------:R-:W-:Y:S01]  /*c8a0*/  LOP3.LUT R89, R128, 0xffff, RZ, 0xc0, !PT ;  /* 0x0000ffff80597812 */ /* 0x000fe200078ec0ff */
[----:B------:R-:W-:Y:S01]  /*c8b0*/  FMUL R148, R173, R148 ;  /* 0x00000094ad947220 */ /* 0x000fe20000400000 */
[----:B------:R-:W-:Y:S01]  /*c8c0*/  LOP3.LUT R91, R130, 0xffff, RZ, 0xc0, !PT ;  /* 0x0000ffff825b7812 */ /* 0x000fe200078ec0ff */
[----:B------:R-:W-:Y:S01]  /*c8d0*/  @!P4 FMUL R135, R135, 16777216 ;  /* 0x4b8000008787c820 */ /* 0x000fe20000400000 */
[--C-:B------:R-:W-:Y:S01]  /*c8e0*/  PRMT R27, R75, 0x3340, R0.reuse ;  /* 0x000033404b1b7816 */ /* 0x100fe20000000000 */
[----:B------:R-:W-:Y:S01]  /*c8f0*/  @!P4 FMUL R134, R134, 16777216 ;  /* 0x4b8000008686c820 */ /* 0x000fe20000400000 */
[----:B------:R-:W-:Y:S01]  /*c900*/  PRMT R32, R90, 0x3340, R71 ;  /* 0x000033405a207816 */ /* 0x000fe20000000047 */
[----:B------:R-:W-:Y:S01]  /*c910*/  FMUL R135, R174, R135 ;  /* 0x00000087ae877220 */ /* 0x000fe20000400000 */
[----:B------:R-:W-:Y:S01]  /*c920*/  PRMT R36, R36, 0x5410, R23 ;  /* 0x0000541024247816 */ /* 0x000fe20000000017 */
[----:B------:R-:W-:Y:S01]  /*c930*/  FMUL R134, R174, R134 ;  /* 0x00000086ae867220 */ /* 0x000fe20000400000 */
[----:B------:R-:W-:Y:S01]  /*c940*/  PRMT R34, R34, 0x5410, R25 ;  /* 0x0000541022227816 */ /* 0x000fe20000000019 */
[----:B------:R-:W-:Y:S01]  /*c950*/  @!P4 FMUL R119, R119, 16777216 ;  /* 0x4b8000007777c820 */ /* 0x000fe20000400000 */
[----:B------:R-:W-:Y:S01]  /*c960*/  LOP3.LUT R136, R136, 0xffff, RZ, 0xc0, !PT ;  /* 0x0000ffff88887812 */ /* 0x000fe200078ec0ff */
[----:B------:R-:W-:Y:S01]  /*c970*/  @!P4 FMUL R118, R118, 16777216 ;  /* 0x4b8000007676c820 */ /* 0x000fe20000400000 */
[----:B------:R-:W-:Y:S01]  /*c980*/  LOP3.LUT R93, R140, 0xffff, RZ, 0xc0, !PT ;  /* 0x0000ffff8c5d7812 */ /* 0x000fe200078ec0ff */
[C---:B------:R-:W-:Y:S01]  /*c990*/  FMUL R119, R174.reuse, R119 ;  /* 0x00000077ae777220 */ /* 0x040fe20000400000 */
[----:B------:R-:W-:Y:S01]  /*c9a0*/  LOP3.LUT R21, R21, 0xffff, RZ, 0xc0, !PT ;  /* 0x0000ffff15157812 */ /* 0x000fe200078ec0ff */
[----:B------:R-:W-:Y:S01]  /*c9b0*/  FMUL R118, R174, R118 ;  /* 0x00000076ae767220 */ /* 0x000fe20000400000 */
[--C-:B------:R-:W-:Y:S01]  /*c9c0*/  PRMT R22, R83, 0x3340, R0.reuse ;  /* 0x0000334053167816 */ /* 0x100fe20000000000 */
[C---:B------:R-:W-:Y:S01]  /*c9d0*/  FMUL R117, R173.reuse, R117 ;  /* 0x00000075ad757220 */ /* 0x040fe20000400000 */
[----:B------:R-:W-:Y:S01]  /*c9e0*/  PRMT R35, R106, 0x3340, R79 ;  /* 0x000033406a237816 */ /* 0x000fe2000000004f */
[----:B------:R-:W-:Y:S01]  /*c9f0*/  FMUL R116, R173, R116 ;  /* 0x00000074ad747220 */ /* 0x000fe20000400000 */
[--C-:B------:R-:W-:Y:S01]  /*ca00*/  PRMT R23, R89, 0x3340, R0.reuse ;  /* 0x0000334059177816 */ /* 0x100fe20000000000 */
[----:B------:R-:W-:Y:S01]  /*ca10*/  FMUL R133, R173, R133 ;  /* 0x00000085ad857220 */ /* 0x000fe20000400000 */
[--C-:B------:R-:W-:Y:S01]  /*ca20*/  PRMT R25, R91, 0x3340, R0.reuse ;  /* 0x000033405b197816 */ /* 0x100fe20000000000 */
[----:B------:R-:W-:Y:S01]  /*ca30*/  FMUL R132, R173, R132 ;  /* 0x00000084ad847220 */ /* 0x000fe20000400000 */
[----:B------:R-:W-:Y:S01]  /*ca40*/  PRMT R76, R120, 0x3340, R85 ;  /* 0x00003340784c7816 */ /* 0x000fe20000000055 */
[----:B------:R-:W0:Y:S01]  /*ca50*/  S2R R216, SR_TID.X ;  /* 0x0000000000d87919 */ /* 0x000e220000002100 */
[----:B------:R-:W-:Y:S01]  /*ca60*/  PRMT R78, R122, 0x3340, R87 ;  /* 0x000033407a4e7816 */ /* 0x000fe20000000057 */
[----:B------:R-:W-:Y:S01]  /*ca70*/  ULDC.64 UR4, c[0x0][0x270] ;  /* 0x00009c0000047ab9 */ /* 0x000fe20000000a00 */
[----:B------:R-:W-:Y:S01]  /*ca80*/  PRMT R32, R32, 0x5410, R27 ;  /* 0x0000541020207816 */ /* 0x000fe2000000001b */
[----:B------:R-:W2:Y:S01]  /*ca90*/  S2R R214, SR_CTAID.X ;  /* 0x0000000000d67919 */ /* 0x000ea20000002500 */
[----:B------:R-:W-:Y:S01]  /*caa0*/  PRMT R27, R21, 0x3340, R0 ;  /* 0x00003340151b7816 */ /* 0x000fe20000000000 */
[----:B------:R-:W-:Y:S01]  /*cab0*/  UIMAD UR4, UR42, UR4, URZ ;  /* 0x000000042a0472a4 */ /* 0x000fe2000f8e023f */
[----:B------:R-:W-:-:S02]  /*cac0*/  PRMT R72, R136, 0x3340, R93 ;  /* 0x0000334088487816 */ /* 0x000fc4000000005d */
[----:B------:R-:W-:Y:S02]  /*cad0*/  PRMT R35, R35, 0x5410, R22 ;  /* 0x0000541023237816 */ /* 0x000fe40000000016 */
[----:B------:R-:W-:Y:S02]  /*cae0*/  PRMT R76, R76, 0x5410, R23 ;  /* 0x000054104c4c7816 */ /* 0x000fe40000000017 */
[----:B------:R-:W-:Y:S02]  /*caf0*/  PRMT R78, R78, 0x5410, R25 ;  /* 0x000054104e4e7816 */ /* 0x000fe40000000019 */
[----:B------:R-:W-:Y:S02]  /*cb00*/  SHF.R.U32.HI R22, RZ, 0x8, R31 ;  /* 0x00000008ff167819 */ /* 0x000fe4000001161f */
[----:B------:R-:W-:Y:S02]  /*cb10*/  SHF.R.U32.HI R23, RZ, 0x8, R33 ;  /* 0x00000008ff177819 */ /* 0x000fe40000011621 */
[----:B------:R-:W-:-:S02]  /*cb20*/  SHF.R.U32.HI R25, RZ, 0x8, R38 ;  /* 0x00000008ff197819 */ /* 0x000fc40000011626 */
[----:B------:R-:W-:Y:S02]  /*cb30*/  SHF.R.U32.HI R24, RZ, 0x8, R26 ;  /* 0x00000008ff187819 */ /* 0x000fe4000001161a */
[----:B------:R-:W-:Y:S02]  /*cb40*/  PRMT R72, R72, 0x5410, R27 ;  /* 0x0000541048487816 */ /* 0x000fe4000000001b */
[----:B------:R-:W-:Y:S02]  /*cb50*/  LOP3.LUT R27, R22, 0xffff, RZ, 0xc0, !PT ;  /* 0x0000ffff161b7812 */ /* 0x000fe400078ec0ff */
[----:B------:R-:W-:Y:S02]  /*cb60*/  F2FP.SATFINITE.E4M3.F32.PACK_AB_MERGE_C R104, R105, R104, RZ ;  /* 0x000000686968723e */ /* 0x000fe400048070ff */
[----:B------:R-:W-:Y:S02]  /*cb70*/  F2FP.SATFINITE.E4M3.F32.PACK_AB_MERGE_C R108, R109, R108, RZ ;  /* 0x0000006c6d6c723e */ /* 0x000fe400048070ff */
[----:B------:R-:W-:-:S02]  /*cb80*/  F2FP.SATFINITE.E4M3.F32.PACK_AB_MERGE_C R112, R113, R112, RZ ;  /* 0x000000707170723e */ /* 0x000fc400048070ff */
[----:B------:R-:W-:Y:S02]  /*cb90*/  LOP3.LUT R25, R25, 0xffff, RZ, 0xc0, !PT ;  /* 0x0000ffff19197812 */ /* 0x000fe400078ec0ff */
[----:B------:R-:W-:Y:S02]  /*cba0*/  LOP3.LUT R22, R23, 0xffff, RZ, 0xc0, !PT ;  /* 0x0000ffff17167812 */ /* 0x000fe400078ec0ff */
[----:B------:R-:W-:Y:S02]  /*cbb0*/  LOP3.LUT R24, R24, 0xffff, RZ, 0xc0, !PT ;  /* 0x0000ffff18187812 */ /* 0x000fe400078ec0ff */
[----:B------:R-:W-:Y:S02]  /*cbc0*/  LOP3.LUT R104, R104, 0xffff, RZ, 0xc0, !PT ;  /* 0x0000ffff68687812 */ /* 0x000fe400078ec0ff */
[----:B------:R-:W-:Y:S02]  /*cbd0*/  LOP3.LUT R77, R108, 0xffff, RZ, 0xc0, !PT ;  /* 0x0000ffff6c4d7812 */ /* 0x000fe400078ec0ff */
[----:B------:R-:W-:-:S02]  /*cbe0*/  LOP3.LUT R81, R112, 0xffff, RZ, 0xc0, !PT ;  /* 0x0000ffff70517812 */ /* 0x000fc400078ec0ff */
[----:B------:R-:W-:Y:S02]  /*cbf0*/  PRMT R40, R22, 0x3340, R25 ;  /* 0x0000334016287816 */ /* 0x000fe40000000019 */
[----:B------:R-:W-:Y:S02]  /*cc00*/  PRMT R33, R27, 0x3340, R24 ;  /* 0x000033401b217816 */ /* 0x000fe40000000018 */
[----:B------:R-:W-:Y:S02]  /*cc10*/  SHF.R.U32.HI R25, RZ, 0x8, R49 ;  /* 0x00000008ff197819 */ /* 0x000fe40000011631 */
[----:B------:R-:W-:Y:S02]  /*cc20*/  SHF.R.U32.HI R24, RZ, 0x8, R48 ;  /* 0x00000008ff187819 */ /* 0x000fe40000011630 */
[----:B------:R-:W-:Y:S02]  /*cc30*/  SHF.R.U32.HI R23, RZ, 0x8, R45 ;  /* 0x00000008ff177819 */ /* 0x000fe4000001162d */
[----:B------:R-:W-:-:S02]  /*cc40*/  PRMT R29, R81, 0x3340, R0 ;  /* 0x00003340511d7816 */ /* 0x000fc40000000000 */
[----:B------:R-:W-:Y:S02]  /*cc50*/  PRMT R30, R104, 0x3340, R77 ;  /* 0x00003340681e7816 */ /* 0x000fe4000000004d */
[----:B------:R-:W-:Y:S02]  /*cc60*/  SHF.R.U32.HI R26, RZ, 0x8, R41 ;  /* 0x00000008ff1a7819 */ /* 0x000fe40000011629 */
[----:B------:R-:W-:Y:S02]  /*cc70*/  LOP3.LUT R25, R25, 0xffff, RZ, 0xc0, !PT ;  /* 0x0000ffff19197812 */ /* 0x000fe400078ec0ff */
[----:B------:R-:W-:Y:S02]  /*cc80*/  SHF.R.U32.HI R22, RZ, 0x8, R43 ;  /* 0x00000008ff167819 */ /* 0x000fe4000001162b */
[----:B------:R-:W-:Y:S02]  /*cc90*/  LOP3.LUT R24, R24, 0xffff, RZ, 0xc0, !PT ;  /* 0x0000ffff18187812 */ /* 0x000fe400078ec0ff */
[----:B------:R-:W-:-:S02]  /*cca0*/  LOP3.LUT R23, R23, 0xffff, RZ, 0xc0, !PT ;  /* 0x0000ffff17177812 */ /* 0x000fc400078ec0ff */
[----:B------:R-:W-:Y:S02]  /*ccb0*/  PRMT R30, R30, 0x5410, R29 ;  /* 0x000054101e1e7816 */ /* 0x000fe4000000001d */
[----:B------:R-:W-:Y:S02]  /*ccc0*/  LOP3.LUT R29, R26, 0xffff, RZ, 0xc0, !PT ;  /* 0x0000ffff1a1d7812 */ /* 0x000fe400078ec0ff */
[----:B------:R-:W-:Y:S02]  /*ccd0*/  PRMT R43, R25, 0x3340, R0 ;  /* 0x00003340192b7816 */ /* 0x000fe40000000000 */
[----:B------:R-:W-:Y:S02]  /*cce0*/  LOP3.LUT R27, R22, 0xffff, RZ, 0xc0, !PT ;  /* 0x0000ffff161b7812 */ /* 0x000fe400078ec0ff */
[----:B------:R-:W-:Y:S02]  /*ccf0*/  PRMT R42, R23, 0x3340, R24 ;  /* 0x00003340172a7816 */ /* 0x000fe40000000018 */
[----:B------:R-:W-:-:S02]  /*cd00*/  SHF.R.U32.HI R25, RZ, 0x8, R56 ;  /* 0x00000008ff197819 */ /* 0x000fc40000011638 */
[----:B------:R-:W-:Y:S02]  /*cd10*/  SHF.R.U32.HI R26, RZ, 0x8, R53 ;  /* 0x00000008ff1a7819 */ /* 0x000fe40000011635 */
[----:B------:R-:W-:Y:S02]  /*cd20*/  SHF.R.U32.HI R22, RZ, 0x8, R44 ;  /* 0x00000008ff167819 */ /* 0x000fe4000001162c */
[----:B------:R-:W-:Y:S02]  /*cd30*/  SHF.R.U32.HI R23, RZ, 0x8, R47 ;  /* 0x00000008ff177819 */ /* 0x000fe4000001162f */
[----:B------:R-:W-:Y:S02]  /*cd40*/  PRMT R41, R27, 0x3340, R0 ;  /* 0x000033401b297816 */ /* 0x000fe40000000000 */
[----:B------:R-:W-:Y:S02]  /*cd50*/  LOP3.LUT R26, R26, 0xffff, RZ, 0xc0, !PT ;  /* 0x0000ffff1a1a7812 */ /* 0x000fe400078ec0ff */
[----:B------:R-:W-:-:S02]  /*cd60*/  LOP3.LUT R25, R25, 0xffff, RZ, 0xc0, !PT ;  /* 0x0000ffff19197812 */ /* 0x000fc400078ec0ff */
[----:B------:R-:W-:Y:S02]  /*cd70*/  SHF.R.U32.HI R27, RZ, 0x8, R57 ;  /* 0x00000008ff1b7819 */ /* 0x000fe40000011639 */
[----:B------:R-:W-:Y:S02]  /*cd80*/  LOP3.LUT R23, R23, 0xffff, RZ, 0xc0, !PT ;  /* 0x0000ffff17177812 */ /* 0x000fe400078ec0ff */
[----:B------:R-:W-:Y:S02]  /*cd90*/  LOP3.LUT R22, R22, 0xffff, RZ, 0xc0, !PT ;  /* 0x0000ffff16167812 */ /* 0x000fe400078ec0ff */
[----:B------:R-:W-:Y:S02]  /*cda0*/  PRMT R47, R25, 0x3340, R26 ;  /* 0x00003340192f7816 */ /* 0x000fe4000000001a */
[----:B------:R-:W-:Y:S02]  /*cdb0*/  SHF.R.U32.HI R24, RZ, 0x8, R51 ;  /* 0x00000008ff187819 */ /* 0x000fe40000011633 */
[----:B------:R-:W-:-:S02]  /*cdc0*/  LOP3.LUT R27, R27, 0xffff, RZ, 0xc0, !PT ;  /* 0x0000ffff1b1b7812 */ /* 0x000fc400078ec0ff */
[----:B------:R-:W-:Y:S02]  /*cdd0*/  PRMT R45, R22, 0x3340, R23 ;  /* 0x00003340162d7816 */ /* 0x000fe40000000017 */
[----:B------:R-:W-:Y:S02]  /*cde0*/  SHF.R.U32.HI R25, RZ, 0x8, R50 ;  /* 0x00000008ff197819 */ /* 0x000fe40000011632 */
[----:B------:R-:W-:Y:S02]  /*cdf0*/  SHF.R.U32.HI R26, RZ, 0x8, R61 ;  /* 0x00000008ff1a7819 */ /* 0x000fe4000001163d */
[----:B------:R-:W-:Y:S02]  /*ce00*/  SHF.R.U32.HI R22, RZ, 0x8, R58 ;  /* 0x00000008ff167819 */ /* 0x000fe4000001163a */
[----:B------:R-:W-:Y:S02]  /*ce10*/  SHF.R.U32.HI R23, RZ, 0x8, R55 ;  /* 0x00000008ff177819 */ /* 0x000fe40000011637 */
[----:B------:R-:W-:-:S02]  /*ce20*/  PRMT R38, R29, 0x3340, R0 ;  /* 0x000033401d267816 */ /* 0x000fc40000000000 */
[----:B------:R-:W-:Y:S02]  /*ce30*/  LOP3.LUT R29, R24, 0xffff, RZ, 0xc0, !PT ;  /* 0x0000ffff181d7812 */ /* 0x000fe400078ec0ff */
[----:B------:R-:W-:Y:S02]  /*ce40*/  PRMT R48, R27, 0x3340, R0 ;  /* 0x000033401b307816 */ /* 0x000fe40000000000 */
[----:B------:R-:W-:Y:S02]  /*ce50*/  LOP3.LUT R26, R26, 0xffff, RZ, 0xc0, !PT ;  /* 0x0000ffff1a1a7812 */ /* 0x000fe400078ec0ff */
[----:B------:R-:W-:Y:S02]  /*ce60*/  LOP3.LUT R25, R25, 0xffff, RZ, 0xc0, !PT ;  /* 0x0000ffff19197812 */ /* 0x000fe400078ec0ff */
[----:B------:R-:W-:Y:S02]  /*ce70*/  SHF.R.U32.HI R24, RZ, 0x8, R59 ;  /* 0x00000008ff187819 */ /* 0x000fe4000001163b */
[----:B------:R-:W-:-:S02]  /*ce80*/  SHF.R.U32.HI R27, RZ, 0x8, R65 ;  /* 0x00000008ff1b7819 */ /* 0x000fc40000011641 */
[----:B------:R-:W-:Y:S02]  /*ce90*/  LOP3.LUT R23, R23, 0xffff, RZ, 0xc0, !PT ;  /* 0x0000ffff17177812 */ /* 0x000fe400078ec0ff */
[----:B------:R-:W-:Y:S02]  /*cea0*/  LOP3.LUT R22, R22, 0xffff, RZ, 0xc0, !PT ;  /* 0x0000ffff16167812 */ /* 0x000fe400078ec0ff */
[----:B------:R-:W-:Y:S02]  /*ceb0*/  F2FP.SATFINITE.E4M3.F32.PACK_AB_MERGE_C R5, R5, R52, RZ ;  /* 0x000000340505723e */ /* 0x000fe400048070ff */
[----:B------:R-:W-:Y:S02]  /*cec0*/  PRMT R46, R29, 0x3340, R0 ;  /* 0x000033401d2e7816 */ /* 0x000fe40000000000 */
[----:B------:R-:W-:Y:S02]  /*ced0*/  PRMT R52, R25, 0x3340, R26 ;  /* 0x0000334019347816 */ /* 0x000fe4000000001a */
[----:B------:R-:W-:-:S02]  /*cee0*/  LOP3.LUT R29, R24, 0xffff, RZ, 0xc0, !PT ;  /* 0x0000ffff181d7812 */ /* 0x000fc400078ec0ff */
[----:B------:R-:W-:Y:S02]  /*cef0*/  LOP3.LUT R27, R27, 0xffff, RZ, 0xc0, !PT ;  /* 0x0000ffff1b1b7812 */ /* 0x000fe400078ec0ff */
[----:B------:R-:W-:Y:S02]  /*cf00*/  PRMT R49, R22, 0x3340, R23 ;  /* 0x0000334016317816 */ /* 0x000fe40000000017 */
[----:B------:R-:W-:Y:S02]  /*cf10*/  SHF.R.U32.HI R25, RZ, 0x8, R88 ;  /* 0x00000008ff197819 */ /* 0x000fe40000011658 */
[----:B------:R-:W-:Y:S02]  /*cf20*/  SHF.R.U32.HI R26, RZ, 0x8, R69 ;  /* 0x00000008ff1a7819 */ /* 0x000fe40000011645 */
[----:B------:R-:W-:Y:S02]  /*cf30*/  SHF.R.U32.HI R22, RZ, 0x8, R60 ;  /* 0x00000008ff167819 */ /* 0x000fe4000001163c */
[----:B------:R-:W-:-:S02]  /*cf40*/  SHF.R.U32.HI R23, RZ, 0x8, R63 ;  /* 0x00000008ff177819 */ /* 0x000fc4000001163f */
[----:B------:R-:W-:Y:S02]  /*cf50*/  SHF.R.U32.HI R24, RZ, 0x8, R67 ;  /* 0x00000008ff187819 */ /* 0x000fe40000011643 */
[----:B------:R-:W-:Y:S02]  /*cf60*/  PRMT R53, R27, 0x3340, R0 ;  /* 0x000033401b357816 */ /* 0x000fe40000000000 */
[----:B------:R-:W-:Y:S02]  /*cf70*/  LOP3.LUT R26, R26, 0xffff, RZ, 0xc0, !PT ;  /* 0x0000ffff1a1a7812 */ /* 0x000fe400078ec0ff */
[----:B------:R-:W-:Y:S02]  /*cf80*/  LOP3.LUT R25, R25, 0xffff, RZ, 0xc0, !PT ;  /* 0x0000ffff19197812 */ /* 0x000fe400078ec0ff */
[----:B------:R-:W-:Y:S02]  /*cf90*/  LOP3.LUT R23, R23, 0xffff, RZ, 0xc0, !PT ;  /* 0x0000ffff17177812 */ /* 0x000fe400078ec0ff */
[----:B------:R-:W-:-:S02]  /*cfa0*/  LOP3.LUT R22, R22, 0xffff, RZ, 0xc0, !PT ;  /* 0x0000ffff16167812 */ /* 0x000fc400078ec0ff */
[----:B------:R-:W-:Y:S02]  /*cfb0*/  LOP3.LUT R27, R24, 0xffff, RZ, 0xc0, !PT ;  /* 0x0000ffff181b7812 */ /* 0x000fe400078ec0ff */
[----:B------:R-:W-:Y:S02]  /*cfc0*/  PRMT R57, R25, 0x3340, R26 ;  /* 0x0000334019397816 */ /* 0x000fe4000000001a */
[----:B------:R-:W-:Y:S02]  /*cfd0*/  PRMT R55, R22, 0x3340, R23 ;  /* 0x0000334016377816 */ /* 0x000fe40000000017 */
[----:B------:R-:W-:Y:S02]  /*cfe0*/  PRMT R56, R27, 0x3340, R0 ;  /* 0x000033401b387816 */ /* 0x000fe40000000000 */
[----:B------:R-:W-:Y:S02]  /*cff0*/  SHF.R.U32.HI R25, RZ, 0x8, R73 ;  /* 0x00000008ff197819 */ /* 0x000fe40000011649 */
[----:B------:R-:W-:-:S02]  /*d000*/  SHF.R.U32.HI R23, RZ, 0x8, R71 ;  /* 0x00000008ff177819 */ /* 0x000fc40000011647 */
[----:B------:R-:W-:Y:S02]  /*d010*/  SHF.R.U32.HI R22, RZ, 0x8, R90 ;  /* 0x00000008ff167819 */ /* 0x000fe4000001165a */
[----:B------:R-:W-:Y:S02]  /*d020*/  SHF.R.U32.HI R27, RZ, 0x8, R75 ;  /* 0x00000008ff1b7819 */ /* 0x000fe4000001164b */
[----:B------:R-:W-:Y:S02]  /*d030*/  LOP3.LUT R25, R25, 0xffff, RZ, 0xc0, !PT ;  /* 0x0000ffff19197812 */ /* 0x000fe400078ec0ff */
[----:B------:R-:W-:Y:S02]  /*d040*/  LOP3.LUT R23, R23, 0xffff, RZ, 0xc0, !PT ;  /* 0x0000ffff17177812 */ /* 0x000fe400078ec0ff */
[----:B------:R-:W-:Y:S02]  /*d050*/  LOP3.LUT R44, R22, 0xffff, RZ, 0xc0, !PT ;  /* 0x0000ffff162c7812 */ /* 0x000fe400078ec0ff */
[----:B------:R-:W-:-:S02]  /*d060*/  LOP3.LUT R27, R27, 0xffff, RZ, 0xc0, !PT ;  /* 0x0000ffff1b1b7812 */ /* 0x000fc400078ec0ff */
[--C-:B------:R-:W-:Y:S02]  /*d070*/  PRMT R50, R29, 0x3340, R0.reuse ;  /* 0x000033401d327816 */ /* 0x100fe40000000000 */
[--C-:B------:R-:W-:Y:S02]  /*d080*/  PRMT R58, R25, 0x3340, R0.reuse ;  /* 0x00003340193a7816 */ /* 0x100fe40000000000 */
        /* <DEDUP_REMOVED lines=10> */
[----:B------:R-:W-:Y:S02]  /*d130*/  SHF.R.U32.HI R23, RZ, 0x8, R83 ;  /* 0x00000008ff177819 */ /* 0x000fe40000011653 */
[----:B------:R-:W-:Y:S02]  /*d140*/  PRMT R64, R64, 0x3340, R29 ;  /* 0x0000334040407816 */ /* 0x000fe4000000001d */
[----:B------:R-:W-:Y:S02]  /*d150*/  PRMT R61, R44, 0x3340, R27 ;  /* 0x000033402c3d7816 */ /* 0x000fe4000000001b */
[----:B------:R-:W-:Y:S02]  /*d160*/  SHF.R.U32.HI R29, RZ, 0x8, R89 ;  /* 0x00000008ff1d7819 */ /* 0x000fe40000011659 */
[----:B------:R-:W-:Y:S02]  /*d170*/  SHF.R.U32.HI R27, RZ, 0x8, R85 ;  /* 0x00000008ff1b7819 */ /* 0x000fe40000011655 */
[----:B------:R-:W-:-:S02]  /*d180*/  SHF.R.U32.HI R25, RZ, 0x8, R120 ;  /* 0x00000008ff197819 */ /* 0x000fc40000011678 */
[----:B------:R-:W-:Y:S02]  /*d190*/  LOP3.LUT R23, R23, 0xffff, RZ, 0xc0, !PT ;  /* 0x0000ffff17177812 */ /* 0x000fe400078ec0ff */
[----:B------:R-:W-:Y:S02]  /*d1a0*/  LOP3.LUT R29, R29, 0xffff, RZ, 0xc0, !PT ;  /* 0x0000ffff1d1d7812 */ /* 0x000fe400078ec0ff */
[----:B------:R-:W-:Y:S02]  /*d1b0*/  LOP3.LUT R27, R27, 0xffff, RZ, 0xc0, !PT ;  /* 0x0000ffff1b1b7812 */ /* 0x000fe400078ec0ff */
[----:B------:R-:W-:Y:S02]  /*d1c0*/  LOP3.LUT R44, R25, 0xffff, RZ, 0xc0, !PT ;  /* 0x0000ffff192c7812 */ /* 0x000fe400078ec0ff */
[----:B------:R-:W-:Y:S02]  /*d1d0*/  PRMT R63, R23, 0x3340, R0 ;  /* 0x00003340173f7816 */ /* 0x000fe40000000000 */
[----:B------:R-:W-:-:S02]  /*d1e0*/  SHF.R.U32.HI R23, RZ, 0x8, R122 ;  /* 0x00000008ff177819 */ /* 0x000fc4000001167a */
[----:B------:R-:W-:Y:S02]  /*d1f0*/  SHF.R.U32.HI R25, RZ, 0x8, R87 ;  /* 0x00000008ff197819 */ /* 0x000fe40000011657 */
[----:B------:R-:W-:Y:S02]  /*d200*/  F2FP.SATFINITE.E4M3.F32.PACK_AB_MERGE_C R138, R139, R138, RZ ;  /* 0x0000008a8b8a723e */ /* 0x000fe400048070ff */
[----:B------:R-:W-:Y:S02]  /*d210*/  F2FP.SATFINITE.E4M3.F32.PACK_AB_MERGE_C R142, R143, R142, RZ ;  /* 0x0000008e8f8e723e */ /* 0x000fe400048070ff */
[----:B------:R-:W-:Y:S02]  /*d220*/  PRMT R67, R29, 0x3340, R0 ;  /* 0x000033401d437816 */ /* 0x000fe40000000000 */
[----:B------:R-:W-:Y:S02]  /*d230*/  PRMT R66, R44, 0x3340, R27 ;  /* 0x000033402c427816 */ /* 0x000fe4000000001b */
[----:B------:R-:W-:-:S02]  /*d240*/  SHF.R.U32.HI R29, RZ, 0x8, R136 ;  /* 0x00000008ff1d7819 */ /* 0x000fc40000011688 */
[----:B------:R-:W-:Y:S02]  /*d250*/  LOP3.LUT R25, R25, 0xffff, RZ, 0xc0, !PT ;  /* 0x0000ffff19197812 */ /* 0x000fe400078ec0ff */
[----:B------:R-:W-:Y:S02]  /*d260*/  LOP3.LUT R44, R23, 0xffff, RZ, 0xc0, !PT ;  /* 0x0000ffff172c7812 */ /* 0x000fe400078ec0ff */
[----:B------:R-:W-:Y:S02]  /*d270*/  LOP3.LUT R138, R138, 0xffff, RZ, 0xc0, !PT ;  /* 0x0000ffff8a8a7812 */ /* 0x000fe400078ec0ff */
[----:B------:R-:W-:Y:S02]  /*d280*/  LOP3.LUT R95, R142, 0xffff, RZ, 0xc0, !PT ;  /* 0x0000ffff8e5f7812 */ /* 0x000fe400078ec0ff */
[----:B------:R-:W-:Y:S02]  /*d290*/  LOP3.LUT R70, R29, 0xffff, RZ, 0xc0, !PT ;  /* 0x0000ffff1d467812 */ /* 0x000fe400078ec0ff */
[----:B------:R-:W-:-:S02]  /*d2a0*/  PRMT R29, R44, 0x3340, R25 ;  /* 0x000033402c1d7816 */ /* 0x000fc40000000019 */
[----:B------:R-:W-:Y:S02]  /*d2b0*/  SHF.R.U32.HI R25, RZ, 0x8, R21 ;  /* 0x00000008ff197819 */ /* 0x000fe40000011615 */
[----:B------:R-:W-:Y:S02]  /*d2c0*/  SHF.R.U32.HI R23, RZ, 0x8, R95 ;  /* 0x00000008ff177819 */ /* 0x000fe4000001165f */
[----:B------:R-:W-:Y:S02]  /*d2d0*/  SHF.R.U32.HI R21, RZ, 0x8, R138 ;  /* 0x00000008ff157819 */ /* 0x000fe4000001168a */
[----:B------:R-:W-:Y:S02]  /*d2e0*/  LOP3.LUT R23, R23, 0xffff, RZ, 0xc0, !PT ;  /* 0x0000ffff17177812 */ /* 0x000fe400078ec0ff */
[----:B------:R-:W-:Y:S01]  /*d2f0*/  LOP3.LUT R44, R21, 0xffff, RZ, 0xc0, !PT ;  /* 0x0000ffff152c7812 */ /* 0x000fe200078ec0ff */
[----:B------:R-:W-:Y:S02]  /*d300*/  IMAD.IADD R21, R4, 0x1, -R7 ;  /* 0x0000000104157824 */ /* 0x000fe400078e0a07 */
[----:B------:R-:W-:Y:S01]  /*d310*/  FADD R7, R9, -1 ;  /* 0xbf80000009077421 */ /* 0x000fe20000000000 */
[----:B------:R-:W-:-:S02]  /*d320*/  PRMT R33, R33, 0x5410, R38 ;  /* 0x0000541021217816 */ /* 0x000fc40000000026 */
[----:B------:R-:W-:Y:S01]  /*d330*/  PRMT R23, R44, 0x3340, R23 ;  /* 0x000033402c177816 */ /* 0x000fe20000000017 */
[----:B------:R-:W-:Y:S01]  /*d340*/  FADD R21, R21, -1 ;  /* 0xbf80000015157421 */ /* 0x000fe20000000000 */
[----:B------:R-:W-:Y:S01]  /*d350*/  PRMT R44, R40, 0x5410, R41 ;  /* 0x00005410282c7816 */ /* 0x000fe20000000029 */
[----:B------:R-:W-:Y:S01]  /*d360*/  IMAD.MOV.U32 R40, RZ, RZ, 0x3dc6b27f ;  /* 0x3dc6b27fff287424 */ /* 0x000fe200078e00ff */
[----:B------:R-:W-:Y:S02]  /*d370*/  F2FP.SATFINITE.E4M3.F32.PACK_AB_MERGE_C R146, R147, R146, RZ ;  /* 0x000000929392723e */ /* 0x000fe400048070ff */
[----:B------:R-:W-:Y:S01]  /*d380*/  PRMT R43, R42, 0x5410, R43 ;  /* 0x000054102a2b7816 */ /* 0x000fe2000000002b */
[-C--:B------:R-:W-:Y:S01]  /*d390*/  FFMA.FTZ R38, R7, R40.reuse, -0.16845393180847167969 ;  /* 0xbe2c7f3007267423 */ /* 0x080fe20000010028 */
[----:B------:R-:W-:Y:S01]  /*d3a0*/  LOP3.LUT R42, R8, 0xffff, RZ, 0xc0, !PT ;  /* 0x0000ffff082a7812 */ /* 0x000fe200078ec0ff */
[----:B------:R-:W-:Y:S01]  /*d3b0*/  FFMA.FTZ R40, R21, R40, -0.16845393180847167969 ;  /* 0xbe2c7f3015287423 */ /* 0x000fe20000010028 */
[----:B------:R-:W-:Y:S01]  /*d3c0*/  LOP3.LUT R39, R39, 0xffff, RZ, 0xc0, !PT ;  /* 0x0000ffff27277812 */ /* 0x000fe200078ec0ff */
[----:B------:R-:W-:Y:S01]  /*d3d0*/  FFMA.FTZ R38, R7, R38, 0.1716887056827545166 ;  /* 0x3e2fcf2a07267423 */ /* 0x000fe20000010026 */
[----:B------:R-:W-:Y:S01]  /*d3e0*/  LOP3.LUT R97, R146, 0xffff, RZ, 0xc0, !PT ;  /* 0x0000ffff92617812 */ /* 0x000fe200078ec0ff */
[----:B------:R-:W-:Y:S01]  /*d3f0*/  FFMA.FTZ R40, R21, R40, 0.1716887056827545166 ;  /* 0x3e2fcf2a15287423 */ /* 0x000fe20000010028 */
[--C-:B------:R-:W-:Y:S01]  /*d400*/  PRMT R8, R11, 0x4210, R42.reuse ;  /* 0x000042100b087816 */ /* 0x100fe2000000002a */
[----:B------:R-:W-:Y:S01]  /*d410*/  FFMA.FTZ R38, R7, R38, -0.17900948226451873779 ;  /* 0xbe374e4307267423 */ /* 0x000fe20000010026 */
[----:B------:R-:W-:Y:S01]  /*d420*/  PRMT R9, R33, 0x5210, R42 ;  /* 0x0000521021097816 */ /* 0x000fe2000000002a */
[----:B------:R-:W-:Y:S01]  /*d430*/  FFMA.FTZ R40, R21, R40, -0.17900948226451873779 ;  /* 0xbe374e4315287423 */ /* 0x000fe20000010028 */
[--C-:B------:R-:W-:Y:S01]  /*d440*/  PRMT R10, R10, 0x4210, R39.reuse ;  /* 0x000042100a0a7816 */ /* 0x100fe20000000027 */
[----:B------:R-:W-:Y:S01]  /*d450*/  FFMA.FTZ R38, R7, R38, 0.20512372255325317383 ;  /* 0x3e520bf407267423 */ /* 0x000fe20000010026 */
[----:B------:R-:W-:Y:S01]  /*d460*/  PRMT R11, R44, 0x5210, R39 ;  /* 0x000052102c0b7816 */ /* 0x000fe20000000027 */
[----:B------:R-:W-:Y:S01]  /*d470*/  FFMA.FTZ R40, R21, R40, 0.20512372255325317383 ;  /* 0x3e520bf415287423 */ /* 0x000fe20000010028 */
[----:B------:R-:W-:Y:S01]  /*d480*/  PRMT R31, R97, 0x3340, R0 ;  /* 0x00003340611f7816 */ /* 0x000fe20000000000 */
[----:B------:R-:W-:Y:S01]  /*d490*/  FFMA.FTZ R38, R7, R38, -0.24046532809734344482 ;  /* 0xbe763c8b07267423 */ /* 0x000fe20000010026 */
[----:B------:R-:W-:Y:S01]  /*d4a0*/  PRMT R74, R138, 0x3340, R95 ;  /* 0x000033408a4a7816 */ /* 0x000fe2000000005f */
[----:B------:R3:W-:Y:S01]  /*d4b0*/  STSM.16.M88.4 [R20], R8 ;  /* 0x0000000814007844 */ /* 0x0007e20000000200 */
[----:B------:R-:W-:Y:S01]  /*d4c0*/  FFMA.FTZ R40, R21, R40, -0.24046532809734344482 ;  /* 0xbe763c8b15287423 */ /* 0x000fe20000010028 */
[----:B------:R-:W-:Y:S01]  /*d4d0*/  FFMA.FTZ R38, R7, R38, 0.28857114911079406738 ;  /* 0x3e93bf9907267423 */ /* 0x000fe20000010026 */
[----:B------:R-:W-:-:S02]  /*d4e0*/  PRMT R74, R74, 0x5410, R31 ;  /* 0x000054104a4a7816 */ /* 0x000fc4000000001f */
[----:B------:R-:W-:Y:S01]  /*d4f0*/  SHF.R.U32.HI R31, RZ, 0x8, R81 ;  /* 0x00000008ff1f7819 */ /* 0x000fe20000011651 */
[----:B------:R-:W-:Y:S01]  /*d500*/  FFMA.FTZ R38, R7, R38, -0.36067417263984680176 ;  /* 0xbeb8aa4907267423 */ /* 0x000fe20000010026 */
[----:B------:R-:W-:Y:S01]  /*d510*/  SHF.R.U32.HI R27, RZ, 0x8, R91 ;  /* 0x00000008ff1b7819 */ /* 0x000fe2000001165b */
[----:B------:R-:W-:Y:S01]  /*d520*/  FFMA.FTZ R40, R21, R40, 0.28857114911079406738 ;  /* 0x3e93bf9915287423 */ /* 0x000fe20000010028 */
[----:B------:R-:W-:Y:S01]  /*d530*/  LOP3.LUT R31, R31, 0xffff, RZ, 0xc0, !PT ;  /* 0x0000ffff1f1f7812 */ /* 0x000fe200078ec0ff */
[----:B------:R-:W-:Y:S01]  /*d540*/  FFMA.FTZ R38, R7, R38, 0.48089820146560668945 ;  /* 0x3ef6384a07267423 */ /* 0x000fe20000010026 */
[----:B------:R-:W-:Y:S01]  /*d550*/  LOP3.LUT R27, R27, 0xffff, RZ, 0xc0, !PT ;  /* 0x0000ffff1b1b7812 */ /* 0x000fe200078ec0ff */
[----:B------:R-:W-:Y:S01]  /*d560*/  FFMA.FTZ R40, R21, R40, -0.36067417263984680176 ;  /* 0xbeb8aa4915287423 */ /* 0x000fe20000010028 */
[--C-:B------:R-:W-:Y:S01]  /*d570*/  PRMT R62, R31, 0x3340, R0.reuse ;  /* 0x000033401f3e7816 */ /* 0x100fe20000000000 */
[----:B------:R-:W-:Y:S01]  /*d580*/  FFMA.FTZ R38, R7, R38, -0.72134751081466674805 ;  /* 0xbf38aa3b07267423 */ /* 0x000fe20000010026 */
[----:B------:R-:W-:Y:S01]  /*d590*/  SHF.R.U32.HI R31, RZ, 0x8, R93 ;  /* 0x00000008ff1f7819 */ /* 0x000fe2000001165d */
[----:B------:R-:W-:Y:S01]  /*d5a0*/  FFMA.FTZ R40, R21, R40, 0.48089820146560668945 ;  /* 0x3ef6384a15287423 */ /* 0x000fe20000010028 */
[----:B------:R-:W-:Y:S01]  /*d5b0*/  LOP3.LUT R25, R25, 0xffff, RZ, 0xc0, !PT ;  /* 0x0000ffff19197812 */ /* 0x000fe200078ec0ff */
[----:B------:R-:W-:Y:S01]  /*d5c0*/  FMUL R38, R7, R38 ;  /* 0x0000002607267220 */ /* 0x000fe20000400000 */
[----:B------:R-:W-:Y:S01]  /*d5d0*/  LOP3.LUT R31, R31, 0xffff, RZ, 0xc0, !PT ;  /* 0x0000ffff1f1f7812 */ /* 0x000fe200078ec0ff */
[----:B------:R-:W-:Y:S01]  /*d5e0*/  FFMA.FTZ R40, R21, R40, -0.72134751081466674805 ;  /* 0xbf38aa3b15287423 */ /* 0x000fe20000010028 */
[----:B------:R-:W-:Y:S01]  /*d5f0*/  LOP3.LUT R168, R3, 0x7f, RZ, 0xc0, !PT ;  /* 0x0000007f03a87812 */ /* 0x000fe200078ec0ff */
[----:B------:R-:W-:Y:S01]  /*d600*/  FMUL R38, R7, R38 ;  /* 0x0000002607267220 */ /* 0x000fe20000400000 */
[----:B------:R-:W-:Y:S01]  /*d610*/  F2FP.SATFINITE.E4M3.F32.PACK_AB_MERGE_C R13, R13, R68, RZ ;  /* 0x000000440d0d723e */ /* 0x000fe200048070ff */
[----:B------:R-:W-:Y:S01]  /*d620*/  FMUL R40, R21, R40 ;  /* 0x0000002815287220 */ /* 0x000fe20000400000 */
[----:B------:R-:W-:Y:S01]  /*d630*/  PRMT R68, R27, 0x3340, R0 ;  /* 0x000033401b447816 */ /* 0x000fe20000000000 */
[----:B------:R-:W-:Y:S01]  /*d640*/  FFMA.FTZ R7, R7, 1.4426950216293334961, R38 ;  /* 0x3fb8aa3b07077823 */ /* 0x000fe20000010026 */
[----:B------:R-:W-:Y:S01]  /*d650*/  PRMT R70, R70, 0x3340, R31 ;  /* 0x0000334046467816 */ /* 0x000fe2000000001f */
[----:B------:R-:W-:Y:S01]  /*d660*/  FMUL R40, R21, R40 ;  /* 0x0000002815287220 */ /* 0x000fe20000400000 */
[----:B------:R-:W-:Y:S01]  /*d670*/  PRMT R25, R25, 0x3340, R0 ;  /* 0x0000334019197816 */ /* 0x000fe20000000000 */
[----:B------:R-:W-:Y:S01]  /*d680*/  FADD R166, R166, R7 ;  /* 0x00000007a6a67221 */ /* 0x000fe20000000000 */
[----:B------:R-:W-:Y:S01]  /*d690*/  LEA R168, R168, UR43, 0x4 ;  /* 0x0000002ba8a87c11 */ /* 0x000fe2000f8e20ff */
[----:B------:R-:W-:Y:S01]  /*d6a0*/  BAR.SYNC.DEFER_BLOCKING 0x0 ;  /* 0x0000000000007b1d */ /* 0x000fe20000010000 */
[----:B------:R-:W-:Y:S01]  /*d6b0*/  ISETP.GE.U32.AND P1, PT, R6, 0x7f800000, PT ;  /* 0x7f8000000600780c */ /* 0x000fe20003f26070 */
[----:B------:R-:W-:Y:S01]  /*d6c0*/  FFMA.FTZ R40, R21, 1.4426950216293334961, R40 ;  /* 0x3fb8aa3b15287823 */ /* 0x000fe20000010028 */
[----:B------:R-:W-:-:S02]  /*d6d0*/  PRMT R65, R64, 0x5410, R63 ;  /* 0x0000541040417816 */ /* 0x000fc4000000003f */
[----:B------:R-:W-:Y:S01]  /*d6e0*/  PRMT R64, R29, 0x5410, R68 ;  /* 0x000054101d407816 */ /* 0x000fe20000000044 */
[----:B------:R-:W-:Y:S01]  /*d6f0*/  FADD R165, R165, R40 ;  /* 0x00000028a5a57221 */ /* 0x000fe20000000000 */
[----:B------:R-:W-:Y:S02]  /*d700*/  PRMT R80, R70, 0x5410, R25 ;  /* 0x0000541046507816 */ /* 0x000fe40000000019 */
[----:B------:R-:W-:Y:S02]  /*d710*/  ISETP.GE.U32.AND P2, PT, R4, 0x7f800000, PT ;  /* 0x7f8000000400780c */ /* 0x000fe40003f46070 */
[----:B------:R-:W-:Y:S02]  /*d720*/  FSETP.NEU.AND P0, PT, R6, RZ, PT ;  /* 0x000000ff0600720b */ /* 0x000fe40003f0d000 */
[----:B------:R-:W-:Y:S01]  /*d730*/  PRMT R41, R45, 0x5410, R46 ;  /* 0x000054102d297816 */ /* 0x000fe2000000002e */
[----:B------:R-:W-:Y:S01]  /*d740*/  @P1 IMAD.MOV.U32 R7, RZ, RZ, 0x7f800000 ;  /* 0x7f800000ff071424 */ /* 0x000fe200078e00ff */
[----:B------:R-:W-:-:S02]  /*d750*/  LOP3.LUT R54, R54, 0xffff, RZ, 0xc0, !PT ;  /* 0x0000ffff36367812 */ /* 0x000fc400078ec0ff */
[----:B------:R-:W-:Y:S01]  /*d760*/  PRMT R51, R47, 0x5410, R48 ;  /* 0x000054102f337816 */ /* 0x000fe20000000030 */
[----:B------:R-:W-:Y:S01]  /*d770*/  @P1 FFMA.FTZ R166, R6, R7, +INF ;  /* 0x7f80000006a61423 */ /* 0x000fe20000010007 */
[----:B------:R-:W-:Y:S02]  /*d780*/  LOP3.LUT R6, R5, 0xffff, RZ, 0xc0, !PT ;  /* 0x0000ffff05067812 */ /* 0x000fe400078ec0ff */
[C---:B------:R-:W-:Y:S01]  /*d790*/  FSETP.NEU.AND P1, PT, R4.reuse, RZ, PT ;  /* 0x000000ff0400720b */ /* 0x040fe20003f2d000 */
[----:B------:R-:W-:Y:S01]  /*d7a0*/  @P2 IMAD.MOV.U32 R29, RZ, RZ, 0x7f800000 ;  /* 0x7f800000ff1d2424 */ /* 0x000fe200078e00ff */
[----:B------:R-:W-:Y:S01]  /*d7b0*/  PRMT R5, R43, 0x5210, R6 ;  /* 0x000052102b057816 */ /* 0x000fe20000000006 */
[----:B------:R-:W-:Y:S01]  /*d7c0*/  LDS.128 R68, [R168] ;  /* 0x00000000a8447984 */ /* 0x000fe20000000c00 */
[----:B------:R-:W-:Y:S01]  /*d7d0*/  PRMT R7, R41, 0x5210, R54 ;  /* 0x0000521029077816 */ /* 0x000fe20000000036 */
[----:B------:R-:W-:Y:S01]  /*d7e0*/  @P2 FFMA.FTZ R165, R4, R29, +INF ;  /* 0x7f80000004a52423 */ /* 0x000fe2000001001d */
[----:B------:R-:W-:-:S02]  /*d7f0*/  PRMT R4, R17, 0x4210, R6 ;  /* 0x0000421011047816 */ /* 0x000fc40000000006 */
[----:B------:R-:W-:Y:S01]  /*d800*/  PRMT R6, R37, 0x4210, R54 ;  /* 0x0000421025067816 */ /* 0x000fe20000000036 */
[----:B------:R-:W-:Y:S01]  /*d810*/  BAR.SYNC.DEFER_BLOCKING 0x0 ;  /* 0x0000000000007b1d */ /* 0x000fe20000010000 */
[----:B------:R-:W-:Y:S02]  /*d820*/  PRMT R46, R59, 0x5410, R60 ;  /* 0x000054103b2e7816 */ /* 0x000fe4000000003c */
[----:B------:R-:W-:Y:S02]  /*d830*/  PRMT R48, R61, 0x5410, R62 ;  /* 0x000054103d307816 */ /* 0x000fe4000000003e */
[----:B---3--:R-:W-:Y:S02]  /*d840*/  LOP3.LUT R10, R13, 0xffff, RZ, 0xc0, !PT ;  /* 0x0000ffff0d0a7812 */ /* 0x008fe400078ec0ff */
[----:B------:R-:W-:Y:S02]  /*d850*/  LOP3.LUT R11, R12, 0xffff, RZ, 0xc0, !PT ;  /* 0x0000ffff0c0b7812 */ /* 0x000fe400078ec0ff */
[----:B------:R-:W-:-:S02]  /*d860*/  PRMT R50, R49, 0x5410, R50 ;  /* 0x0000541031327816 */ /* 0x000fc40000000032 */
[--C-:B------:R-:W-:Y:S02]  /*d870*/  PRMT R8, R19, 0x4210, R10.reuse ;  /* 0x0000421013087816 */ /* 0x100fe4000000000a */
[----:B------:R-:W-:Y:S02]  /*d880*/  PRMT R9, R51, 0x5210, R10 ;  /* 0x0000521033097816 */ /* 0x000fe4000000000a */
[--C-:B------:R-:W-:Y:S02]  /*d890*/  PRMT R10, R18, 0x4210, R11.reuse ;  /* 0x00004210120a7816 */ /* 0x100fe4000000000b */
[----:B------:R-:W-:Y:S02]  /*d8a0*/  PRMT R11, R50, 0x5210, R11 ;  /* 0x00005210320b7816 */ /* 0x000fe4000000000b */
[----:B------:R-:W-:Y:S02]  /*d8b0*/  LOP3.LUT R13, R14, 0xffff, RZ, 0xc0, !PT ;  /* 0x0000ffff0e0d7812 */ /* 0x000fe400078ec0ff */
[----:B------:R-:W-:-:S02]  /*d8c0*/  PRMT R52, R52, 0x5410, R53 ;  /* 0x0000541034347816 */ /* 0x000fc40000000035 */
[----:B------:R-:W-:Y:S01]  /*d8d0*/  PRMT R56, R55, 0x5410, R56 ;  /* 0x0000541037387816 */ /* 0x000fe20000000038 */
[----:B------:R3:W-:Y:S01]  /*d8e0*/  STSM.16.M88.4 [R20], R4 ;  /* 0x0000000414007844 */ /* 0x0007e20000000200 */
[----:B------:R-:W-:Y:S02]  /*d8f0*/  SHF.R.U32.HI R99, RZ, 0x6, R3 ;  /* 0x00000006ff637819 */ /* 0x000fe40000011603 */
[----:B------:R-:W-:Y:S01]  /*d900*/  F2FP.SATFINITE.E4M3.F32.PACK_AB_MERGE_C R15, R15, R100, RZ ;  /* 0x000000640f0f723e */ /* 0x000fe200048070ff */
[----:B------:R-:W-:Y:S01]  /*d910*/  BAR.SYNC.DEFER_BLOCKING 0x0 ;  /* 0x0000000000007b1d */ /* 0x000fe20000010000 */
[----:B------:R-:W-:Y:S02]  /*d920*/  SGXT.U32 R99, R99, 0x1 ;  /* 0x000000016363781a */ /* 0x000fe40000000000 */
[----:B------:R-:W-:Y:S02]  /*d930*/  LOP3.LUT R15, R15, 0xffff, RZ, 0xc0, !PT ;  /* 0x0000ffff0f0f7812 */ /* 0x000fe400078ec0ff */
[----:B------:R-:W-:Y:S01]  /*d940*/  PRMT R58, R57, 0x5410, R58 ;  /* 0x00005410393a7816 */ /* 0x000fe2000000003a */
[----:B-1----:R-:W-:Y:S01]  /*d950*/  IMAD R99, R99, R212, RZ ;  /* 0x000000d463637224 */ /* 0x002fe200078e02ff */
[----:B------:R-:W-:-:S02]  /*d960*/  F2FP.SATFINITE.E4M3.F32.PACK_AB_MERGE_C R102, R103, R102, RZ ;  /* 0x000000666766723e */ /* 0x000fc400048070ff */
[----:B------:R-:W-:Y:S01]  /*d970*/  F2FP.SATFINITE.E4M3.F32.PACK_AB_MERGE_C R150, R151, R150, RZ ;  /* 0x000000969796723e */ /* 0x000fe200048070ff */
[----:B------:R-:W-:Y:S01]  /*d980*/  IMAD R101, R212, 0x2, R99 ;  /* 0x00000002d4657824 */ /* 0x000fe200078e0263 */
[----:B------:R-:W-:Y:S02]  /*d990*/  F2FP.SATFINITE.E4M3.F32.PACK_AB_MERGE_C R148, R149, R148, RZ ;  /* 0x000000949594723e */ /* 0x000fe400048070ff */
[----:B---3--:R-:W-:Y:S01]  /*d9a0*/  PRMT R4, R16, 0x4210, R13 ;  /* 0x0000421010047816 */ /* 0x008fe2000000000d */
[----:B------:R-:W-:Y:S01]  /*d9b0*/  IMAD R24, R212, 0x2, R101 ;  /* 0x00000002d4187824 */ /* 0x000fe200078e0265 */
[----:B------:R-:W-:Y:S02]  /*d9c0*/  LOP3.LUT R7, R86, 0xffff, RZ, 0xc0, !PT ;  /* 0x0000ffff56077812 */ /* 0x000fe400078ec0ff */
[----:B------:R-:W-:Y:S01]  /*d9d0*/  PRMT R5, R52, 0x5210, R13 ;  /* 0x0000521034057816 */ /* 0x000fe2000000000d */
[----:B------:R-:W-:Y:S01]  /*d9e0*/  IMAD R26, R212, 0x2, R24 ;  /* 0x00000002d41a7824 */ /* 0x000fe200078e0218 */
[----:B------:R-:W-:-:S02]  /*d9f0*/  PRMT R6, R36, 0x4210, R7 ;  /* 0x0000421024067816 */ /* 0x000fc40000000007 */
[----:B------:R-:W-:Y:S01]  /*da00*/  PRMT R7, R56, 0x5210, R7 ;  /* 0x0000521038077816 */ /* 0x000fe20000000007 */
[C---:B------:R-:W-:Y:S01]  /*da10*/  IMAD R22, R212.reuse, 0x2, R26 ;  /* 0x00000002d4167824 */ /* 0x040fe200078e021a */
[----:B------:R-:W-:Y:S01]  /*da20*/  F2FP.SATFINITE.E4M3.F32.PACK_AB_MERGE_C R134, R135, R134, RZ ;  /* 0x000000868786723e */ /* 0x000fe200048070ff */
[----:B------:R-:W1:Y:S01]  /*da30*/  LDS.128 R60, [R168] ;  /* 0x00000000a83c7984 */ /* 0x000e620000000c00 */
[----:B------:R-:W-:Y:S01]  /*da40*/  F2FP.SATFINITE.E4M3.F32.PACK_AB_MERGE_C R28, R117, R116, RZ ;  /* 0x00000074751c723e */ /* 0x000fe200048070ff */
[----:B------:R-:W-:Y:S01]  /*da50*/  IMAD R163, R212, 0x2, R22 ;  /* 0x00000002d4a37824 */ /* 0x000fe200078e0216 */
[----:B------:R-:W-:Y:S01]  /*da60*/  F2FP.SATFINITE.E4M3.F32.PACK_AB_MERGE_C R118, R119, R118, RZ ;  /* 0x000000767776723e */ /* 0x000fe200048070ff */
[----:B------:R-:W-:Y:S01]  /*da70*/  BAR.SYNC.DEFER_BLOCKING 0x0 ;  /* 0x0000000000007b1d */ /* 0x000fe20000010000 */
[----:B------:R-:W-:Y:S01]  /*da80*/  LOP3.LUT R43, R28, 0xffff, RZ, 0xc0, !PT ;  /* 0x0000ffff1c2b7812 */ /* 0x000fe200078ec0ff */
[----:B------:R-:W-:Y:S01]  /*da90*/  IMAD R161, R212, 0x2, R163 ;  /* 0x00000002d4a17824 */ /* 0x000fe200078e02a3 */
[----:B------:R-:W-:-:S02]  /*daa0*/  LOP3.LUT R118, R118, 0xffff, RZ, 0xc0, !PT ;  /* 0x0000ffff76767812 */ /* 0x000fc400078ec0ff */
[----:B------:R-:W-:Y:S01]  /*dab0*/  SHF.R.U32.HI R27, RZ, 0x8, R97 ;  /* 0x00000008ff1b7819 */ /* 0x000fe20000011661 */
[C---:B------:R-:W-:Y:S01]  /*dac0*/  IMAD R157, R212.reuse, 0x4, R161 ;  /* 0x00000004d49d7824 */ /* 0x040fe200078e02a1 */
[----:B------:R-:W-:Y:S02]  /*dad0*/  F2FP.SATFINITE.E4M3.F32.PACK_AB_MERGE_C R132, R133, R132, RZ ;  /* 0x000000848584723e */ /* 0x000fe400048070ff */
[----:B------:R-:W-:Y:S01]  /*dae0*/  LOP3.LUT R27, R27, 0xffff, RZ, 0xc0, !PT ;  /* 0x0000ffff1b1b7812 */ /* 0x000fe200078ec0ff */
[----:B------:R-:W-:Y:S01]  /*daf0*/  IMAD R155, R212, 0x2, R157 ;  /* 0x00000002d49b7824 */ /* 0x000fe200078e029d */
[----:B------:R-:W-:Y:S02]  /*db00*/  LOP3.LUT R77, R132, 0xffff, RZ, 0xc0, !PT ;  /* 0x0000ffff844d7812 */ /* 0x000fe400078ec0ff */
[----:B------:R-:W-:Y:S01]  /*db10*/  PRMT R82, R27, 0x3340, R0 ;  /* 0x000033401b527816 */ /* 0x000fe20000000000 */
[----:B------:R-:W-:Y:S01]  /*db20*/  IMAD R153, R212, 0x2, R155 ;  /* 0x00000002d4997824 */ /* 0x000fe200078e029b */
[----:B------:R-:W-:-:S02]  /*db30*/  LOP3.LUT R79, R134, 0xffff, RZ, 0xc0, !PT ;  /* 0x0000ffff864f7812 */ /* 0x000fc400078ec0ff */
[----:B------:R-:W-:Y:S01]  /*db40*/  PRMT R82, R23, 0x5410, R82 ;  /* 0x0000541017527816 */ /* 0x000fe20000000052 */
[----:B------:R-:W-:Y:S01]  /*db50*/  IMAD R151, R212, 0x2, R153 ;  /* 0x00000002d4977824 */ /* 0x000fe200078e0299 */
[----:B------:R-:W-:Y:S02]  /*db60*/  PRMT R66, R66, 0x5410, R67 ;  /* 0x0000541042427816 */ /* 0x000fe40000000043 */
[----:B------:R-:W-:Y:S01]  /*db70*/  PRMT R76, R76, 0x4210, R77 ;  /* 0x000042104c4c7816 */ /* 0x000fe2000000004d */
[----:B------:R-:W-:Y:S01]  /*db80*/  IMAD R149, R212, 0x2, R151 ;  /* 0x00000002d4957824 */ /* 0x000fe200078e0297 */
[----:B------:R-:W-:Y:S01]  /*db90*/  PRMT R78, R78, 0x4210, R79 ;  /* 0x000042104e4e7816 */ /* 0x000fe2000000004f */
[----:B------:R3:W-:Y:S01]  /*dba0*/  STSM.16.M88.4 [R20], R8 ;  /* 0x0000000814007844 */ /* 0x0007e20000000200 */
[----:B------:R-:W-:Y:S01]  /*dbb0*/  PRMT R77, R66, 0x5210, R77 ;  /* 0x00005210424d7816 */ /* 0x000fe2000000004d */
[----:B------:R-:W-:Y:S01]  /*dbc0*/  IMAD R147, R212, 0x2, R149 ;  /* 0x00000002d4937824 */ /* 0x000fe200078e0295 */
[----:B------:R-:W-:Y:S01]  /*dbd0*/  PRMT R79, R64, 0x5210, R79 ;  /* 0x00005210404f7816 */ /* 0x000fe2000000004f */
[----:B------:R-:W-:Y:S01]  /*dbe0*/  BAR.SYNC.DEFER_BLOCKING 0x0 ;  /* 0x0000000000007b1d */ /* 0x000fe20000010000 */
[----:B------:R-:W-:Y:S01]  /*dbf0*/  LOP3.LUT R73, R148, 0xffff, RZ, 0xc0, !PT ;  /* 0x0000ffff94497812 */ /* 0x000fe200078ec0ff */
[----:B------:R-:W-:Y:S01]  /*dc00*/  IMAD R145, R212, 0x2, R147 ;  /* 0x00000002d4917824 */ /* 0x000fe200078e0293 */
[----:B------:R-:W-:-:S02]  /*dc10*/  LOP3.LUT R75, R150, 0xffff, RZ, 0xc0, !PT ;  /* 0x0000ffff964b7812 */ /* 0x000fc400078ec0ff */
[----:B0-----:R-:W-:Y:S01]  /*dc20*/  LOP3.LUT R216, R216, 0x3f, RZ, 0xc0, !PT ;  /* 0x0000003fd8d87812 */ /* 0x001fe200078ec0ff */
[----:B------:R-:W-:Y:S01]  /*dc30*/  IMAD R143, R212, 0x4, R145 ;  /* 0x00000004d48f7824 */ /* 0x000fe200078e0291 */
[----:B------:R-:W-:Y:S02]  /*dc40*/  PRMT R72, R72, 0x4210, R73 ;  /* 0x0000421048487816 */ /* 0x000fe40000000049 */
[----:B------:R-:W-:Y:S01]  /*dc50*/  PRMT R74, R74, 0x4210, R75 ;  /* 0x000042104a4a7816 */ /* 0x000fe2000000004b */
[----:B------:R-:W-:Y:S01]  /*dc60*/  IMAD R141, R212, 0x2, R143 ;  /* 0x00000002d48d7824 */ /* 0x000fe200078e028f */
[----:B------:R-:W-:Y:S01]  /*dc70*/  PRMT R73, R80, 0x5210, R73 ;  /* 0x0000521050497816 */ /* 0x000fe20000000049 */
[----:B--2---:R-:W-:Y:S01]  /*dc80*/  IMAD R214, R214, 0x40, R216 ;  /* 0x00000040d6d67824 */ /* 0x004fe200078e02d8 */
[----:B---3--:R-:W-:Y:S01]  /*dc90*/  PRMT R8, R34, 0x4210, R15 ;  /* 0x0000421022087816 */ /* 0x008fe2000000000f */
[----:B------:R-:W-:Y:S01]  /*dca0*/  IMAD R135, R212, 0x2, R141 ;  /* 0x00000002d4877824 */ /* 0x000fe200078e028d */
[----:B------:R-:W-:-:S02]  /*dcb0*/  PRMT R9, R58, 0x5210, R15 ;  /* 0x000052103a097816 */ /* 0x000fc4000000000f */
[----:B------:R-:W-:Y:S01]  /*dcc0*/  LOP3.LUT R11, R102, 0xffff, RZ, 0xc0, !PT ;  /* 0x0000ffff660b7812 */ /* 0x000fe200078ec0ff */
[----:B------:R-:W-:Y:S01]  /*dcd0*/  IMAD R137, R212, 0x2, R135 ;  /* 0x00000002d4897824 */ /* 0x000fe200078e0287 */
[----:B------:R-:W-:Y:S02]  /*dce0*/  PRMT R75, R82, 0x5210, R75 ;  /* 0x00005210524b7816 */ /* 0x000fe4000000004b */
[----:B------:R-:W-:Y:S01]  /*dcf0*/  PRMT R10, R32, 0x4210, R11 ;  /* 0x00004210200a7816 */ /* 0x000fe2000000000b */
[----:B------:R-:W-:Y:S01]  /*dd00*/  IMAD R131, R212, 0x2, R137 ;  /* 0x00000002d4837824 */ /* 0x000fe200078e0289 */
[----:B------:R-:W-:Y:S01]  /*dd10*/  PRMT R11, R46, 0x5210, R11 ;  /* 0x000052102e0b7816 */ /* 0x000fe2000000000b */
[----:B------:R-:W0:Y:S01]  /*dd20*/  LDS.128 R16, [R168] ;  /* 0x00000000a8107984 */ /* 0x000e220000000c00 */
[C---:B-1----:R-:W-:Y:S01]  /*dd30*/  PRMT R113, R61.reuse, 0x7773, RZ ;  /* 0x000077733d717816 */ /* 0x042fe200000000ff */
[C---:B------:R-:W-:Y:S01]  /*dd40*/  IMAD R49, R212.reuse, 0x2, R131 ;  /* 0x00000002d4317824 */ /* 0x040fe200078e0283 */
[C---:B------:R-:W-:Y:S01]  /*dd50*/  PRMT R125, R61.reuse, 0x7772, RZ ;  /* 0x000077723d7d7816 */ /* 0x040fe200000000ff */
[----:B------:R-:W-:Y:S01]  /*dd60*/  BAR.SYNC.DEFER_BLOCKING 0x0 ;  /* 0x0000000000007b1d */ /* 0x000fe20000010000 */
[----:B------:R-:W-:Y:S01]  /*dd70*/  PRMT R159, R61, 0x7771, RZ ;  /* 0x000077713d9f7816 */ /* 0x000fe200000000ff */
[----:B------:R-:W-:Y:S01]  /*dd80*/  IMAD R31, R212, 0x2, R49 ;  /* 0x00000002d41f7824 */ /* 0x000fe200078e0231 */
[----:B------:R-:W-:-:S02]  /*dd90*/  PRMT R82, R68, 0x7773, RZ ;  /* 0x0000777344527816 */ /* 0x000fc400000000ff */
[----:B------:R-:W-:Y:S01]  /*dda0*/  PRMT R36, R68, 0x7772, RZ ;  /* 0x0000777244247816 */ /* 0x000fe200000000ff */
[----:B------:R-:W-:Y:S01]  /*ddb0*/  IMAD R123, R212, 0x4, R31 ;  /* 0x00000004d47b7824 */ /* 0x000fe200078e021f */
[C---:B------:R-:W-:Y:S02]  /*ddc0*/  PRMT R50, R68.reuse, 0x7771, RZ ;  /* 0x0000777144327816 */ /* 0x040fe400000000ff */
[----:B------:R-:W-:Y:S01]  /*ddd0*/  PRMT R64, R68, 0x7770, RZ ;  /* 0x0000777044407816 */ /* 0x000fe200000000ff */
[----:B------:R-:W-:Y:S01]  /*dde0*/  IMAD R45, R212, 0x2, R123 ;  /* 0x00000002d42d7824 */ /* 0x000fe200078e027b */
[C---:B------:R-:W-:Y:S02]  /*ddf0*/  PRMT R32, R70.reuse, 0x7772, RZ ;  /* 0x0000777246207816 */ /* 0x040fe400000000ff */
        /* <DEDUP_REMOVED lines=8> */
[C---:B------:R-:W-:Y:S01]  /*de80*/  PRMT R139, R62.reuse, 0x7771, RZ ;  /* 0x000077713e8b7816 */ /* 0x040fe200000000ff */
[----:B------:R1:W-:Y:S01]  /*de90*/  STSM.16.M88.4 [R20], R4 ;  /* 0x0000000414007844 */ /* 0x0003e20000000200 */
[----:B------:R-:W-:Y:S01]  /*dea0*/  PRMT R58, R62, 0x7770, RZ ;  /* 0x000077703e3a7816 */ /* 0x000fe200000000ff */
[C---:B------:R-:W-:Y:S01]  /*deb0*/  IMAD R23, R212.reuse, 0x2, R117 ;  /* 0x00000002d4177824 */ /* 0x040fe200078e0275 */
[----:B------:R-:W-:Y:S01]  /*dec0*/  PRMT R52, R71, 0x7770, RZ ;  /* 0x0000777047347816 */ /* 0x000fe200000000ff */
[----:B------:R-:W-:Y:S01]  /*ded0*/  BAR.SYNC.DEFER_BLOCKING 0x0 ;  /* 0x0000000000007b1d */ /* 0x000fe20000010000 */
[----:B------:R-:W-:Y:S01]  /*dee0*/  PRMT R42, R69, 0x7771, RZ ;  /* 0x00007771452a7816 */ /* 0x000fe200000000ff */
[----:B------:R-:W-:Y:S01]  /*def0*/  IMAD R21, R212, 0x2, R23 ;  /* 0x00000002d4157824 */ /* 0x000fe200078e0217 */
[----:B------:R-:W-:-:S02]  /*df00*/  PRMT R38, R71, 0x7771, RZ ;  /* 0x0000777147267816 */ /* 0x000fc400000000ff */
[----:B------:R-:W-:Y:S01]  /*df10*/  PRMT R34, R69, 0x7772, RZ ;  /* 0x0000777245227816 */ /* 0x000fe200000000ff */
[C---:B------:R-:W-:Y:S01]  /*df20*/  IMAD R25, R212.reuse, 0x4, R21 ;  /* 0x00000004d4197824 */ /* 0x040fe200078e0215 */
[----:B------:R-:W-:Y:S02]  /*df30*/  PRMT R28, R71, 0x7772, RZ ;  /* 0x00007772471c7816 */ /* 0x000fe400000000ff */
[C---:B0-----:R-:W-:Y:S01]  /*df40*/  PRMT R89, R17.reuse, 0x7772, RZ ;  /* 0x0000777211597816 */ /* 0x041fe200000000ff */
[----:B------:R-:W-:Y:S01]  /*df50*/  IMAD R27, R212, 0x2, R25 ;  /* 0x00000002d41b7824 */ /* 0x000fe200078e0219 */
[----:B------:R-:W-:Y:S02]  /*df60*/  PRMT R105, R17, 0x7770, RZ ;  /* 0x0000777011697816 */ /* 0x000fe400000000ff */
[----:B-1----:R-:W-:Y:S01]  /*df70*/  PRMT R4, R30, 0x4210, R43 ;  /* 0x000042101e047816 */ /* 0x002fe2000000002b */
[----:B------:R-:W-:Y:S01]  /*df80*/  IMAD R29, R212, 0x2, R27 ;  /* 0x00000002d41d7824 */ /* 0x000fe200078e021b */
[----:B------:R-:W-:-:S02]  /*df90*/  PRMT R5, R48, 0x5210, R43 ;  /* 0x0000521030057816 */ /* 0x000fc4000000002b */
[--C-:B------:R-:W-:Y:S01]  /*dfa0*/  PRMT R6, R35, 0x4210, R118.reuse ;  /* 0x0000421023067816 */ /* 0x100fe20000000076 */
[C---:B------:R-:W-:Y:S01]  /*dfb0*/  IMAD R33, R212.reuse, 0x2, R29 ;  /* 0x00000002d4217824 */ /* 0x040fe200078e021d */
[----:B------:R-:W-:Y:S02]  /*dfc0*/  PRMT R7, R65, 0x5210, R118 ;  /* 0x0000521041077816 */ /* 0x000fe40000000076 */
[----:B------:R-:W-:Y:S01]  /*dfd0*/  PRMT R30, R61, 0x7770, RZ ;  /* 0x000077703d1e7816 */ /* 0x000fe200000000ff */
[----:B------:R-:W-:Y:S01]  /*dfe0*/  IMAD R37, R212, 0x2, R33 ;  /* 0x00000002d4257824 */ /* 0x000fe200078e0221 */
[----:B------:R-:W-:Y:S01]  /*dff0*/  PRMT R61, R17, 0x7771, RZ ;  /* 0x00007771113d7816 */ /* 0x000fe200000000ff */
[----:B------:R-:W0:Y:S01]  /*e000*/  LDS.128 R12, [R168] ;  /* 0x00000000a80c7984 */ /* 0x000e220000000c00 */
[----:B------:R-:W-:Y:S01]  /*e010*/  PRMT R48, R70, 0x7773, RZ ;  /* 0x0000777346307816 */ /* 0x000fe200000000ff */
[----:B------:R-:W-:Y:S01]  /*e020*/  IMAD R39, R212, 0x2, R37 ;  /* 0x00000002d4277824 */ /* 0x000fe200078e0225 */
[----:B------:R-:W-:Y:S01]  /*e030*/  PRMT R80, R69, 0x7773, RZ ;  /* 0x0000777345507816 */ /* 0x000fe200000000ff */
[----:B------:R-:W-:Y:S01]  /*e040*/  BAR.SYNC.DEFER_BLOCKING 0x0 ;  /* 0x0000000000007b1d */ /* 0x000fe20000010000 */
[----:B------:R-:W-:Y:S01]  /*e050*/  PRMT R115, R60, 0x7773, RZ ;  /* 0x000077733c737816 */ /* 0x000fe200000000ff */
[----:B------:R-:W-:Y:S01]  /*e060*/  IMAD R41, R212, 0x2, R39 ;  /* 0x00000002d4297824 */ /* 0x000fe200078e0227 */
[----:B------:R-:W-:-:S02]  /*e070*/  PRMT R129, R60, 0x7772, RZ ;  /* 0x000077723c817816 */ /* 0x000fc400000000ff */
[----:B------:R-:W-:Y:S01]  /*e080*/  PRMT R46, R60, 0x7771, RZ ;  /* 0x000077713c2e7816 */ /* 0x000fe200000000ff */
[----:B------:R-:W-:Y:S01]  /*e090*/  IMAD R59, R212, 0x4, R41 ;  /* 0x00000004d43b7824 */ /* 0x000fe200078e0229 */
[----:B------:R-:W-:Y:S02]  /*e0a0*/  PRMT R60, R60, 0x7770, RZ ;  /* 0x000077703c3c7816 */ /* 0x000fe400000000ff */
[----:B------:R-:W-:Y:S01]  /*e0b0*/  PRMT R95, R18, 0x7771, RZ ;  /* 0x00007771125f7816 */ /* 0x000fe200000000ff */
[----:B------:R-:W-:Y:S01]  /*e0c0*/  IMAD R55, R212, 0x2, R59 ;  /* 0x00000002d4377824 */ /* 0x000fe200078e023b */
[----:B------:R-:W-:Y:S02]  /*e0d0*/  PRMT R107, R18, 0x7770, RZ ;  /* 0x00007770126b7816 */ /* 0x000fe400000000ff */
[----:B------:R-:W-:Y:S01]  /*e0e0*/  PRMT R44, R63, 0x7770, RZ ;  /* 0x000077703f2c7816 */ /* 0x000fe200000000ff */
[----:B------:R-:W-:Y:S01]  /*e0f0*/  IMAD R51, R212, 0x2, R55 ;  /* 0x00000002d4337824 */ /* 0x000fe200078e0237 */
[----:B------:R-:W-:-:S02]  /*e100*/  PRMT R69, R16, 0x7773, RZ ;  /* 0x0000777310457816 */ /* 0x000fc400000000ff */
[----:B------:R-:W-:Y:S01]  /*e110*/  PRMT R91, R16, 0x7772, RZ ;  /* 0x00007772105b7816 */ /* 0x000fe200000000ff */
[----:B------:R-:W-:Y:S01]  /*e120*/  IMAD R53, R212, 0x2, R51 ;  /* 0x00000002d4357824 */ /* 0x000fe200078e0233 */
[C---:B------:R-:W-:Y:S02]  /*e130*/  PRMT R103, R16.reuse, 0x7771, RZ ;  /* 0x0000777110677816 */ /* 0x040fe400000000ff */
[----:B------:R-:W-:Y:S01]  /*e140*/  PRMT R35, R16, 0x7770, RZ ;  /* 0x0000777010237816 */ /* 0x000fe200000000ff */
[C---:B------:R-:W-:Y:S01]  /*e150*/  IMAD R57, R212.reuse, 0x2, R53 ;  /* 0x00000002d4397824 */ /* 0x040fe200078e0235 */
[C---:B------:R-:W-:Y:S01]  /*e160*/  PRMT R133, R63.reuse, 0x7771, RZ ;  /* 0x000077713f857816 */ /* 0x040fe200000000ff */
[----:B------:R-:W-:Y:S01]  /*e170*/  STSM.16.M88.4 [R20], R8 ;  /* 0x0000000814007844 */ /* 0x000fe20000000200 */
[C---:B------:R-:W-:Y:S01]  /*e180*/  PRMT R121, R63.reuse, 0x7772, RZ ;  /* 0x000077723f797816 */ /* 0x040fe200000000ff */
[C---:B------:R-:W-:Y:S01]  /*e190*/  IMAD R65, R212.reuse, 0x2, R57 ;  /* 0x00000002d4417824 */ /* 0x040fe200078e0239 */
[----:B------:R-:W-:Y:S01]  /*e1a0*/  PRMT R109, R63, 0x7773, RZ ;  /* 0x000077733f6d7816 */ /* 0x000fe200000000ff */
[----:B------:R-:W-:Y:S01]  /*e1b0*/  BAR.SYNC.DEFER_BLOCKING 0x0 ;  /* 0x0000000000007b1d */ /* 0x000fe20000010000 */
[C---:B------:R-:W-:Y:S01]  /*e1c0*/  PRMT R63, R19.reuse, 0x7773, RZ ;  /* 0x00007773133f7816 */ /* 0x040fe200000000ff */
[----:B------:R-:W-:Y:S01]  /*e1d0*/  IMAD R67, R212, 0x2, R65 ;  /* 0x00000002d4437824 */ /* 0x000fe200078e0241 */
[----:B------:R-:W-:-:S02]  /*e1e0*/  PRMT R93, R19, 0x7771, RZ ;  /* 0x00007771135d7816 */ /* 0x000fc400000000ff */
[----:B------:R-:W-:Y:S01]  /*e1f0*/  PRMT R43, R19, 0x7770, RZ ;  /* 0x00007770132b7816 */ /* 0x000fe200000000ff */
[----:B------:R-:W-:Y:S01]  /*e200*/  IMAD R86, R212, 0x4, R67 ;  /* 0x00000004d4567824 */ /* 0x000fe200078e0243 */
[----:B------:R-:W-:Y:S02]  /*e210*/  FSEL R165, R165, -INF , P1 ;  /* 0xff800000a5a57808 */ /* 0x000fe40000800000 */
[----:B0-----:R-:W-:Y:S01]  /*e220*/  PRMT R198, R12, 0x7773, RZ ;  /* 0x000077730cc67816 */ /* 0x001fe200000000ff */
        /* <DEDUP_REMOVED lines=10> */
[----:B------:R-:W-:Y:S01]  /*e2d0*/  PRMT R215, R14, 0x7770, RZ ;  /* 0x000077700ed77816 */ /* 0x000fe200000000ff */
[----:B------:R-:W0:Y:S01]  /*e2e0*/  LDS.128 R184, [R168] ;  /* 0x00000000a8b87984 */ /* 0x000e220000000c00 */
[C---:B------:R-:W-:Y:S01]  /*e2f0*/  PRMT R192, R15.reuse, 0x7773, RZ ;  /* 0x000077730fc07816 */ /* 0x040fe200000000ff */
[----:B------:R-:W-:Y:S01]  /*e300*/  IMAD R87, R212, 0x2, R85 ;  /* 0x00000002d4577824 */ /* 0x000fe200078e0255 */
[C---:B------:R-:W-:Y:S01]  /*e310*/  PRMT R200, R15.reuse, 0x7772, RZ ;  /* 0x000077720fc87816 */ /* 0x040fe200000000ff */
[----:B------:R-:W-:Y:S01]  /*e320*/  BAR.SYNC.DEFER_BLOCKING 0x0 ;  /* 0x0000000000007b1d */ /* 0x000fe20000010000 */
[----:B------:R-:W-:-:S02]  /*e330*/  PRMT R210, R15, 0x7771, RZ ;  /* 0x000077710fd27816 */ /* 0x000fc400000000ff */
[----:B------:R-:W-:Y:S02]  /*e340*/  PRMT R209, R15, 0x7770, RZ ;  /* 0x000077700fd17816 */ /* 0x000fe400000000ff */
[C---:B------:R-:W-:Y:S02]  /*e350*/  PRMT R196, R13.reuse, 0x7773, RZ ;  /* 0x000077730dc47816 */ /* 0x040fe400000000ff */
[C---:B------:R-:W-:Y:S02]  /*e360*/  PRMT R206, R13.reuse, 0x7772, RZ ;  /* 0x000077720dce7816 */ /* 0x040fe400000000ff */
[C---:B------:R-:W-:Y:S02]  /*e370*/  PRMT R211, R13.reuse, 0x7771, RZ ;  /* 0x000077710dd37816 */ /* 0x040fe400000000ff */
[----:B------:R-:W-:Y:S01]  /*e380*/  PRMT R207, R13, 0x7770, RZ ;  /* 0x000077700dcf7816 */ /* 0x000fe200000000ff */
[----:B------:R-:W-:Y:S01]  /*e390*/  STSM.16.M88.4 [R20], R4 ;  /* 0x0000000414007844 */ /* 0x000fe20000000200 */
[----:B------:R-:W-:Y:S01]  /*e3a0*/  BAR.SYNC.DEFER_BLOCKING 0x0 ;  /* 0x0000000000007b1d */ /* 0x000fe20000010000 */
[----:B0-----:R-:W-:-:S02]  /*e3b0*/  PRMT R247, R184, 0x7773, RZ ;  /* 0x00007773b8f77816 */ /* 0x001fc400000000ff */
[C---:B------:R-:W-:Y:S02]  /*e3c0*/  PRMT R174, R184.reuse, 0x7772, RZ ;  /* 0x00007772b8ae7816 */ /* 0x040fe400000000ff */
[C---:B------:R-:W-:Y:S02]  /*e3d0*/  PRMT R182, R184.reuse, 0x7771, RZ ;  /* 0x00007771b8b67816 */ /* 0x040fe400000000ff */
[----:B------:R-:W-:Y:S02]  /*e3e0*/  PRMT R190, R184, 0x7770, RZ ;  /* 0x00007770b8be7816 */ /* 0x000fe400000000ff */
[C---:B------:R-:W-:Y:S02]  /*e3f0*/  PRMT R241, R187.reuse, 0x7773, RZ ;  /* 0x00007773bbf17816 */ /* 0x040fe400000000ff */
[C---:B------:R-:W-:Y:S02]  /*e400*/  PRMT R249, R187.reuse, 0x7772, RZ ;  /* 0x00007772bbf97816 */ /* 0x040fe400000000ff */
[----:B------:R-:W-:-:S02]  /*e410*/  PRMT R176, R187, 0x7771, RZ ;  /* 0x00007771bbb07816 */ /* 0x000fc400000000ff */
[----:B------:R-:W-:Y:S01]  /*e420*/  PRMT R184, R187, 0x7770, RZ ;  /* 0x00007770bbb87816 */ /* 0x000fe200000000ff */
[----:B------:R-:W0:Y:S01]  /*e430*/  LDS.128 R8, [R168] ;  /* 0x00000000a8087984 */ /* 0x000e220000000c00 */
[C---:B------:R-:W-:Y:S02]  /*e440*/  PRMT R245, R185.reuse, 0x7773, RZ ;  /* 0x00007773b9f57816 */ /* 0x040fe400000000ff */
[C---:B------:R-:W-:Y:S01]  /*e450*/  PRMT R172, R185.reuse, 0x7772, RZ ;  /* 0x00007772b9ac7816 */ /* 0x040fe200000000ff */
[----:B------:R-:W-:Y:S01]  /*e460*/  BAR.SYNC.DEFER_BLOCKING 0x0 ;  /* 0x0000000000007b1d */ /* 0x000fe20000010000 */
[C---:B------:R-:W-:Y:S02]  /*e470*/  PRMT R180, R185.reuse, 0x7771, RZ ;  /* 0x00007771b9b47816 */ /* 0x040fe400000000ff */
[----:B------:R-:W-:Y:S02]  /*e480*/  PRMT R188, R185, 0x7770, RZ ;  /* 0x00007770b9bc7816 */ /* 0x000fe400000000ff */
[----:B------:R-:W-:-:S02]  /*e490*/  PRMT R243, R186, 0x7773, RZ ;  /* 0x00007773baf37816 */ /* 0x000fc400000000ff */
[C---:B------:R-:W-:Y:S02]  /*e4a0*/  PRMT R170, R186.reuse, 0x7772, RZ ;  /* 0x00007772baaa7816 */ /* 0x040fe400000000ff */
[C---:B------:R-:W-:Y:S02]  /*e4b0*/  PRMT R178, R186.reuse, 0x7771, RZ ;  /* 0x00007771bab27816 */ /* 0x040fe400000000ff */
[----:B------:R-:W-:Y:S01]  /*e4c0*/  PRMT R186, R186, 0x7770, RZ ;  /* 0x00007770baba7816 */ /* 0x000fe200000000ff */
[----:B------:R1:W-:Y:S01]  /*e4d0*/  STSM.16.M88.4 [R20], R76 ;  /* 0x0000004c14007844 */ /* 0x0003e20000000200 */
[----:B------:R-:W-:Y:S01]  /*e4e0*/  BAR.SYNC.DEFER_BLOCKING 0x0 ;  /* 0x0000000000007b1d */ /* 0x000fe20000010000 */
[C---:B0-----:R-:W-:Y:S02]  /*e4f0*/  PRMT R167, R8.reuse, 0x7773, RZ ;  /* 0x0000777308a77816 */ /* 0x041fe400000000ff */
[----:B------:R-:W-:-:S05]  /*e500*/  PRMT R223, R8, 0x7772, RZ ;  /* 0x0000777208df7816 */ /* 0x000fca00000000ff */
[----:B-1----:R-:W0:Y:S01]  /*e510*/  LDC.64 R78, c[0x0][0x228] ;  /* 0x00008a00ff4e7b82 */ /* 0x002e220000000a00 */
[----:B------:R-:W-:Y:S01]  /*e520*/  IMAD R76, R212, 0x2, R87 ;  /* 0x00000002d44c7824 */ /* 0x000fe200078e0257 */
[C---:B------:R-:W-:Y:S02]  /*e530*/  PRMT R231, R8.reuse, 0x7771, RZ ;  /* 0x0000777108e77816 */ /* 0x040fe400000000ff */
[----:B------:R-:W-:Y:S01]  /*e540*/  PRMT R239, R8, 0x7770, RZ ;  /* 0x0000777008ef7816 */ /* 0x000fe200000000ff */
[----:B------:R-:W-:Y:S01]  /*e550*/  IMAD R68, R212, 0x4, R76 ;  /* 0x00000004d4447824 */ /* 0x000fe200078e024c */
[C---:B------:R-:W-:Y:S02]  /*e560*/  PRMT R169, R9.reuse, 0x7773, RZ ;  /* 0x0000777309a97816 */ /* 0x040fe400000000ff */
[C---:B------:R-:W-:Y:S02]  /*e570*/  PRMT R221, R9.reuse, 0x7772, RZ ;  /* 0x0000777209dd7816 */ /* 0x040fe400000000ff */
[C---:B------:R-:W-:Y:S01]  /*e580*/  PRMT R229, R9.reuse, 0x7771, RZ ;  /* 0x0000777109e57816 */ /* 0x040fe200000000ff */
[----:B------:R-:W1:Y:S01]  /*e590*/  LDS.128 R4, [R168] ;  /* 0x00000000a8047984 */ /* 0x000e620000000c00 */
[----:B------:R-:W-:-:S02]  /*e5a0*/  PRMT R237, R9, 0x7770, RZ ;  /* 0x0000777009ed7816 */ /* 0x000fc400000000ff */
[C---:B------:R-:W-:Y:S01]  /*e5b0*/  PRMT R179, R10.reuse, 0x7773, RZ ;  /* 0x000077730ab37816 */ /* 0x040fe200000000ff */
[----:B------:R-:W-:Y:S01]  /*e5c0*/  BAR.SYNC.DEFER_BLOCKING 0x0 ;  /* 0x0000000000007b1d */ /* 0x000fe20000010000 */
[C---:B------:R-:W-:Y:S02]  /*e5d0*/  PRMT R219, R10.reuse, 0x7772, RZ ;  /* 0x000077720adb7816 */ /* 0x040fe400000000ff */
[C---:B------:R-:W-:Y:S02]  /*e5e0*/  PRMT R227, R10.reuse, 0x7771, RZ ;  /* 0x000077710ae37816 */ /* 0x040fe400000000ff */
[----:B------:R-:W-:Y:S02]  /*e5f0*/  PRMT R235, R10, 0x7770, RZ ;  /* 0x000077700aeb7816 */ /* 0x000fe400000000ff */
[C---:B------:R-:W-:Y:S02]  /*e600*/  PRMT R177, R11.reuse, 0x7773, RZ ;  /* 0x000077730bb17816 */ /* 0x040fe400000000ff */
[----:B------:R-:W-:-:S02]  /*e610*/  PRMT R217, R11, 0x7772, RZ ;  /* 0x000077720bd97816 */ /* 0x000fc400000000ff */
[C---:B------:R-:W-:Y:S02]  /*e620*/  PRMT R225, R11.reuse, 0x7771, RZ ;  /* 0x000077710be17816 */ /* 0x040fe400000000ff */
[----:B------:R-:W-:Y:S02]  /*e630*/  PRMT R233, R11, 0x7770, RZ ;  /* 0x000077700be97816 */ /* 0x000fe400000000ff */
[----:B------:R-:W-:Y:S01]  /*e640*/  PRMT R77, R18, 0x7772, RZ ;  /* 0x00007772124d7816 */ /* 0x000fe200000000ff */
[----:B------:R2:W-:Y:S01]  /*e650*/  STSM.16.M88.4 [R20], R72 ;  /* 0x0000004814007844 */ /* 0x0005e20000000200 */
[C---:B-1----:R-:W-:Y:S02]  /*e660*/  PRMT R171, R4.reuse, 0x7773, RZ ;  /* 0x0000777304ab7816 */ /* 0x042fe400000000ff */
[----:B------:R-:W-:Y:S02]  /*e670*/  PRMT R173, R4, 0x7772, RZ ;  /* 0x0000777204ad7816 */ /* 0x000fe400000000ff */
[----:B--2---:R-:W-:Y:S01]  /*e680*/  PRMT R73, R17, 0x7773, RZ ;  /* 0x0000777311497816 */ /* 0x004fe200000000ff */
[----:B------:R-:W-:Y:S01]  /*e690*/  IMAD R17, R214, UR5, RZ ;  /* 0x00000005d6117c24 */ /* 0x000fe2000f8e02ff */
[----:B------:R-:W-:Y:S01]  /*e6a0*/  USHF.R.S32.HI UR5, URZ, 0x1f, UR4 ;  /* 0x0000001f3f057899 */ /* 0x000fe20008011404 */
[----:B------:R-:W-:Y:S01]  /*e6b0*/  IMAD R72, R212, 0x2, R68 ;  /* 0x00000002d4487824 */ /* 0x000fe200078e0244 */
[----:B------:R-:W-:-:S02]  /*e6c0*/  PRMT R175, R4, 0x7771, RZ ;  /* 0x0000777104af7816 */ /* 0x000fc400000000ff */
[----:B0-----:R-:W-:Y:S01]  /*e6d0*/  IADD3 R78, P2, P3, R17, UR4, R78 ;  /* 0x00000004114e7c10 */ /* 0x001fe2000fb5e04e */
[----:B------:R-:W-:Y:S01]  /*e6e0*/  IMAD R97, R212, 0x2, R72 ;  /* 0x00000002d4617824 */ /* 0x000fe200078e0248 */
[----:B------:R-:W-:Y:S01]  /*e6f0*/  SHF.R.S32.HI R12, RZ, 0x1f, R17 ;  /* 0x0000001fff0c7819 */ /* 0x000fe20000011411 */
[----:B------:R-:W-:Y:S01]  /*e700*/  ULDC UR4, c[0x0][0x27c] ;  /* 0x00009f0000047ab9 */ /* 0x000fe20000000800 */
[----:B------:R-:W-:Y:S01]  /*e710*/  PRMT R187, R4, 0x7770, RZ ;  /* 0x0000777004bb7816 */ /* 0x000fe200000000ff */
[----:B------:R-:W-:Y:S01]  /*e720*/  UIMAD UR4, UR42, UR4, URZ ;  /* 0x000000042a0472a4 */ /* 0x000fe2000f8e023f */
[----:B------:R-:W-:Y:S02]  /*e730*/  IADD3.X R79, R12, UR5, R79, P2, P3 ;  /* 0x000000050c4f7c10 */ /* 0x000fe400097e644f */
[-C--:B------:R-:W-:Y:S01]  /*e740*/  IADD3 R14, P2, R99, R78.reuse, RZ ;  /* 0x0000004e630e7210 */ /* 0x080fe20007f5e0ff */
[----:B------:R-:W-:Y:S01]  /*e750*/  USHF.L.U32 UR6, UR4, 0x2, URZ ;  /* 0x0000000204067899 */ /* 0x000fe2000800063f */
[----:B------:R-:W-:Y:S01]  /*e760*/  IADD3 R8, P3, R101, R78, RZ ;  /* 0x0000004e65087210 */ /* 0x000fe20007f7e0ff */
[----:B------:R-:W-:Y:S01]  /*e770*/  UIMAD.WIDE UR4, UR4, 0x4, URZ ;  /* 0x00000004040478a5 */ /* 0x000fe2000f8e023f */
[-C--:B------:R-:W-:Y:S01]  /*e780*/  LEA.HI.X.SX32 R15, R99, R79.reuse, 0x1, P2 ;  /* 0x0000004f630f7211 */ /* 0x080fe200010f0eff */
[----:B------:R-:W-:Y:S01]  /*e790*/  BAR.SYNC.DEFER_BLOCKING 0x0 ;  /* 0x0000000000007b1d */ /* 0x000fe20000010000 */
[----:B------:R-:W-:Y:S01]  /*e7a0*/  IMAD R99, R212, 0x2, R97 ;  /* 0x00000002d4637824 */ /* 0x000fe200078e0261 */
[----:B------:R-:W-:-:S02]  /*e7b0*/  LEA.HI.X.SX32 R9, R101, R79, 0x1, P3 ;  /* 0x0000004f65097211 */ /* 0x000fc400018f0eff */
[-C--:B------:R-:W-:Y:S01]  /*e7c0*/  IADD3 R10, P2, R24, R78.reuse, RZ ;  /* 0x0000004e180a7210 */ /* 0x080fe20007f5e0ff */
[----:B------:R-:W-:Y:S01]  /*e7d0*/  IMAD R101, R212, 0x2, R99 ;  /* 0x00000002d4657824 */ /* 0x000fe200078e0263 */
[----:B------:R-:W-:Y:S02]  /*e7e0*/  IADD3 R4, P3, R26, R78, RZ ;  /* 0x0000004e1a047210 */ /* 0x000fe40007f7e0ff */
[----:B------:R-:W-:Y:S01]  /*e7f0*/  LEA.HI.X.SX32 R11, R24, R79, 0x1, P2 ;  /* 0x0000004f180b7211 */ /* 0x000fe200010f0eff */
[C---:B------:R-:W-:Y:S01]  /*e800*/  IMAD R74, R212.reuse, 0x2, R101 ;  /* 0x00000002d44a7824 */ /* 0x040fe200078e0265 */
[C---:B------:R-:W-:Y:S02]  /*e810*/  PRMT R181, R5.reuse, 0x7773, RZ ;  /* 0x0000777305b57816 */ /* 0x040fe400000000ff */
[C---:B------:R-:W-:Y:S01]  /*e820*/  PRMT R183, R5.reuse, 0x7772, RZ ;  /* 0x0000777205b77816 */ /* 0x040fe200000000ff */
[----:B------:R-:W-:Y:S01]  /*e830*/  IMAD R70, R212, 0x2, R74 ;  /* 0x00000002d4467824 */ /* 0x000fe200078e024a */
[----:B------:R-:W-:-:S02]  /*e840*/  PRMT R185, R5, 0x7771, RZ ;  /* 0x0000777105b97816 */ /* 0x000fc400000000ff */
[----:B------:R-:W-:Y:S01]  /*e850*/  PRMT R195, R5, 0x7770, RZ ;  /* 0x0000777005c37816 */ /* 0x000fe200000000ff */
[----:B------:R-:W-:Y:S01]  /*e860*/  IMAD R66, R212, 0x4, R70 ;  /* 0x00000004d4427824 */ /* 0x000fe200078e0246 */
[----:B------:R-:W-:Y:S02]  /*e870*/  LEA.HI.X.SX32 R5, R26, R79, 0x1, P3 ;  /* 0x0000004f1a057211 */ /* 0x000fe400018f0eff */
[----:B------:R-:W-:Y:S02]  /*e880*/  IADD3 R12, P2, R22, R78, RZ ;  /* 0x0000004e160c7210 */ /* 0x000fe40007f5e0ff */
[C---:B------:R-:W-:Y:S01]  /*e890*/  PRMT R197, R7.reuse, 0x7773, RZ ;  /* 0x0000777307c57816 */ /* 0x040fe200000000ff */
[----:B------:R0:W-:Y:S01]  /*e8a0*/  STG.E.U8 desc[UR40][R14.64], R64 ;  /* 0x000000400e007986 */ /* 0x0001e2000c101128 */
[C---:B------:R-:W-:Y:S02]  /*e8b0*/  PRMT R199, R7.reuse, 0x7772, RZ ;  /* 0x0000777207c77816 */ /* 0x040fe400000000ff */
[C---:B------:R-:W-:Y:S01]  /*e8c0*/  PRMT R201, R7.reuse, 0x7771, RZ ;  /* 0x0000777107c97816 */ /* 0x040fe200000000ff */
[----:B------:R1:W-:Y:S01]  /*e8d0*/  STG.E.U8 desc[UR40][R8.64], R56 ;  /* 0x0000003808007986 */ /* 0x0003e2000c101128 */
[----:B------:R-:W-:-:S02]  /*e8e0*/  PRMT R213, R7, 0x7770, RZ ;  /* 0x0000777007d57816 */ /* 0x000fc400000000ff */
[----:B------:R-:W-:Y:S01]  /*e8f0*/  LEA.HI R7, R3, 0xe, RZ, 0x1a ;  /* 0x0000000e03077811 */ /* 0x000fe200078fd0ff */
[----:B------:R2:W-:Y:S01]  /*e900*/  STG.E.U8 desc[UR40][R10.64], R54 ;  /* 0x000000360a007986 */ /* 0x0005e2000c101128 */
[C---:B------:R-:W-:Y:S02]  /*e910*/  PRMT R189, R6.reuse, 0x7773, RZ ;  /* 0x0000777306bd7816 */ /* 0x040fe400000000ff */
[----:B------:R-:W-:Y:S01]  /*e920*/  PRMT R191, R6, 0x7772, RZ ;  /* 0x0000777206bf7816 */ /* 0x000fe200000000ff */
[----:B0-----:R-:W-:Y:S01]  /*e930*/  IMAD R64, R212, 0x2, R66 ;  /* 0x00000002d4407824 */ /* 0x001fe200078e0242 */
[C---:B------:R-:W-:Y:S01]  /*e940*/  PRMT R193, R6.reuse, 0x7771, RZ ;  /* 0x0000777106c17816 */ /* 0x040fe200000000ff */
[----:B------:R0:W-:Y:S01]  /*e950*/  STG.E.U8 desc[UR40][R4.64], R52 ;  /* 0x0000003404007986 */ /* 0x0001e2000c101128 */
[----:B------:R-:W-:Y:S01]  /*e960*/  PRMT R203, R6, 0x7770, RZ ;  /* 0x0000777006cb7816 */ /* 0x000fe200000000ff */
[----:B------:R-:W-:Y:S01]  /*e970*/  IMAD R62, R212, 0x2, R64 ;  /* 0x00000002d43e7824 */ /* 0x000fe200078e0240 */
[----:B------:R-:W-:Y:S01]  /*e980*/  IADD3 R6, P3, R163, R78, RZ ;  /* 0x0000004ea3067210 */ /* 0x000fe20007f7e0ff */
[----:B-1----:R-:W-:Y:S01]  /*e990*/  IMAD R8, R7, R212, RZ ;  /* 0x000000d407087224 */ /* 0x002fe200078e02ff */
[----:B------:R-:W-:Y:S01]  /*e9a0*/  LEA.HI.X.SX32 R13, R22, R79, 0x1, P2 ;  /* 0x0000004f160d7211 */ /* 0x000fe200010f0eff */
[----:B------:R-:W-:Y:S01]  /*e9b0*/  IMAD R56, R212, 0x2, R62 ;  /* 0x00000002d4387824 */ /* 0x000fe200078e023e */
[----:B------:R-:W-:-:S02]  /*e9c0*/  IADD3 R14, P2, R161, R78, RZ ;  /* 0x0000004ea10e7210 */ /* 0x000fc40007f5e0ff */
[-C--:B------:R-:W-:Y:S01]  /*e9d0*/  LEA.HI.X.SX32 R7, R163, R79.reuse, 0x1, P3 ;  /* 0x0000004fa3077211 */ /* 0x080fe200018f0eff */
[----:B--2---:R-:W-:Y:S01]  /*e9e0*/  IMAD R54, R212, 0x2, R56 ;  /* 0x00000002d4367824 */ /* 0x004fe200078e0238 */
[----:B------:R1:W-:Y:S01]  /*e9f0*/  STG.E.U8 desc[UR40][R12.64], R50 ;  /* 0x000000320c007986 */ /* 0x0003e2000c101128 */
[-C--:B------:R-:W-:Y:S02]  /*ea00*/  IADD3 R10, P3, R8, R78.reuse, RZ ;  /* 0x0000004e080a7210 */ /* 0x080fe40007f7e0ff */
[----:B0-----:R-:W-:Y:S01]  /*ea10*/  IMAD R52, R212, 0x2, R54 ;  /* 0x00000002d4347824 */ /* 0x001fe200078e0236 */
[-C--:B------:R-:W-:Y:S01]  /*ea20*/  LEA.HI.X.SX32 R15, R161, R79.reuse, 0x1, P2 ;  /* 0x0000004fa10f7211 */ /* 0x080fe200010f0eff */
[----:B------:R0:W-:Y:S01]  /*ea30*/  STG.E.U8 desc[UR40][R6.64], R42 ;  /* 0x0000002a06007986 */ /* 0x0001e2000c101128 */
[-C--:B------:R-:W-:Y:S02]  /*ea40*/  IADD3 R4, P2, R157, R78.reuse, RZ ;  /* 0x0000004e9d047210 */ /* 0x080fe40007f5e0ff */
[-C--:B------:R-:W-:Y:S01]  /*ea50*/  LEA.HI.X.SX32 R11, R8, R79.reuse, 0x1, P3 ;  /* 0x0000004f080b7211 */ /* 0x080fe200018f0eff */
[----:B------:R2:W-:Y:S01]  /*ea60*/  STG.E.U8 desc[UR40][R14.64], R40 ;  /* 0x000000280e007986 */ /* 0x0005e2000c101128 */
[-C--:B------:R-:W-:Y:S01]  /*ea70*/  IADD3 R8, P3, R155, R78.reuse, RZ ;  /* 0x0000004e9b087210 */ /* 0x080fe20007f7e0ff */
[C---:B-1----:R-:W-:Y:S01]  /*ea80*/  IMAD R50, R212.reuse, 0x2, R52 ;  /* 0x00000002d4327824 */ /* 0x042fe200078e0234 */
[-C--:B------:R-:W-:Y:S01]  /*ea90*/  LEA.HI.X.SX32 R5, R157, R79.reuse, 0x1, P2 ;  /* 0x0000004f9d057211 */ /* 0x080fe200010f0eff */
[----:B------:R1:W-:Y:S01]  /*eaa0*/  STG.E.U8 desc[UR40][R10.64], R38 ;  /* 0x000000260a007986 */ /* 0x0003e2000c101128 */
[-C--:B------:R-:W-:Y:S01]  /*eab0*/  IADD3 R12, P2, R153, R78.reuse, RZ ;  /* 0x0000004e990c7210 */ /* 0x080fe20007f5e0ff */
[C---:B0-----:R-:W-:Y:S01]  /*eac0*/  IMAD R42, R212.reuse, 0x4, R50 ;  /* 0x00000004d42a7824 */ /* 0x041fe200078e0232 */
[-C--:B------:R-:W-:Y:S01]  /*ead0*/  LEA.HI.X.SX32 R9, R155, R79.reuse, 0x1, P3 ;  /* 0x0000004f9b097211 */ /* 0x080fe200018f0eff */
[----:B------:R0:W-:Y:S01]  /*eae0*/  STG.E.U8 desc[UR40][R4.64], R36 ;  /* 0x0000002404007986 */ /* 0x0001e2000c101128 */
[-C--:B------:R-:W-:Y:S01]  /*eaf0*/  IADD3 R6, P3, R151, R78.reuse, RZ ;  /* 0x0000004e97067210 */ /* 0x080fe20007f7e0ff */
[C---:B--2---:R-:W-:Y:S01]  /*eb00*/  IMAD R40, R212.reuse, 0x2, R42 ;  /* 0x00000002d4287824 */ /* 0x044fe200078e022a */
[-C--:B------:R-:W-:Y:S01]  /*eb10*/  LEA.HI.X.SX32 R13, R153, R79.reuse, 0x1, P2 ;  /* 0x0000004f990d7211 */ /* 0x080fe200010f0eff */
[----:B------:R2:W-:Y:S01]  /*eb20*/  STG.E.U8 desc[UR40][R8.64], R34 ;  /* 0x0000002208007986 */ /* 0x0005e2000c101128 */
[----:B------:R-:W-:Y:S01]  /*eb30*/  LEA.HI R15, R3, 0x1e, RZ, 0x1a ;  /* 0x0000001e030f7811 */ /* 0x000fe200078fd0ff */
[C---:B-1----:R-:W-:Y:S01]  /*eb40*/  IMAD R38, R212.reuse, 0x2, R40 ;  /* 0x00000002d4267824 */ /* 0x042fe200078e0228 */
[-C--:B------:R-:W-:Y:S01]  /*eb50*/  LEA.HI.X.SX32 R7, R151, R79.reuse, 0x1, P3 ;  /* 0x0000004f97077211 */ /* 0x080fe200018f0eff */
[----:B------:R1:W-:Y:S01]  /*eb60*/  STG.E.U8 desc[UR40][R12.64], R32 ;  /* 0x000000200c007986 */ /* 0x0003e2000c101128 */
[-C--:B------:R-:W-:Y:S01]  /*eb70*/  IADD3 R10, P2, R149, R78.reuse, RZ ;  /* 0x0000004e950a7210 */ /* 0x080fe20007f5e0ff */
[C---:B0-----:R-:W-:Y:S01]  /*eb80*/  IMAD R36, R212.reuse, 0x2, R38 ;  /* 0x00000002d4247824 */ /* 0x041fe200078e0226 */
[-C--:B------:R-:W-:Y:S01]  /*eb90*/  IADD3 R4, P3, R147, R78.reuse, RZ ;  /* 0x0000004e93047210 */ /* 0x080fe20007f7e0ff */
[----:B------:R0:W-:Y:S01]  /*eba0*/  STG.E.U8 desc[UR40][R6.64], R28 ;  /* 0x0000001c06007986 */ /* 0x0001e2000c101128 */
[-C--:B------:R-:W-:Y:S01]  /*ebb0*/  LEA.HI.X.SX32 R11, R149, R79.reuse, 0x1, P2 ;  /* 0x0000004f950b7211 */ /* 0x080fe200010f0eff */
[C---:B--2---:R-:W-:Y:S01]  /*ebc0*/  IMAD R34, R212.reuse, 0x2, R36 ;  /* 0x00000002d4227824 */ /* 0x044fe200078e0224 */
[----:B------:R-:W-:Y:S01]  /*ebd0*/  IADD3 R14, P2, R145, R78, RZ ;  /* 0x0000004e910e7210 */ /* 0x000fe20007f5e0ff */
[----:B------:R-:W-:Y:S01]  /*ebe0*/  IMAD R8, R15, R212, RZ ;  /* 0x000000d40f087224 */ /* 0x000fe200078e02ff */
[-C--:B------:R-:W-:Y:S01]  /*ebf0*/  LEA.HI.X.SX32 R5, R147, R79.reuse, 0x1, P3 ;  /* 0x0000004f93057211 */ /* 0x080fe200018f0eff */
[----:B------:R2:W-:Y:S01]  /*ec00*/  STG.E.U8 desc[UR40][R10.64], R82 ;  /* 0x000000520a007986 */ /* 0x0005e2000c101128 */
[----:B-1----:R-:W-:Y:S01]  /*ec10*/  IMAD R32, R212, 0x2, R34 ;  /* 0x00000002d4207824 */ /* 0x002fe200078e0222 */
[----:B------:R-:W-:-:S02]  /*ec20*/  LEA.HI.X.SX32 R15, R145, R79, 0x1, P2 ;  /* 0x0000004f910f7211 */ /* 0x000fc400010f0eff */
[-C--:B------:R-:W-:Y:S01]  /*ec30*/  IADD3 R12, P3, R8, R78.reuse, RZ ;  /* 0x0000004e080c7210 */ /* 0x080fe20007f7e0ff */
[----:B------:R1:W-:Y:S01]  /*ec40*/  STG.E.U8 desc[UR40][R4.64], R80 ;  /* 0x0000005004007986 */ /* 0x0003e2000c101128 */
[C---:B0-----:R-:W-:Y:S01]  /*ec50*/  IMAD R28, R212.reuse, 0x2, R32 ;  /* 0x00000002d41c7824 */ /* 0x041fe200078e0220 */
[----:B------:R-:W-:Y:S02]  /*ec60*/  PRMT R20, R71, 0x7773, RZ ;  /* 0x0000777347147816 */ /* 0x000fe400000000ff */
[-C--:B------:R-:W-:Y:S01]  /*ec70*/  IADD3 R6, P2, R143, R78.reuse, RZ ;  /* 0x0000004e8f067210 */ /* 0x080fe20007f5e0ff */
[----:B------:R-:W-:Y:S01]  /*ec80*/  IMAD R26, R212, 0x4, R28 ;  /* 0x00000004d41a7824 */ /* 0x000fe200078e021c */
[-C--:B------:R-:W-:Y:S01]  /*ec90*/  LEA.HI.X.SX32 R13, R8, R79.reuse, 0x1, P3 ;  /* 0x0000004f080d7211 */ /* 0x080fe200018f0eff */
[----:B------:R0:W-:Y:S01]  /*eca0*/  STG.E.U8 desc[UR40][R14.64], R48 ;  /* 0x000000300e007986 */ /* 0x0001e2000c101128 */
[-C--:B------:R-:W-:Y:S01]  /*ecb0*/  IADD3 R8, P3, R141, R78.reuse, RZ ;  /* 0x0000004e8d087210 */ /* 0x080fe20007f7e0ff */
[C---:B------:R-:W-:Y:S01]  /*ecc0*/  IMAD R24, R212.reuse, 0x2, R26 ;  /* 0x00000002d4187824 */ /* 0x040fe200078e021a */
[-C--:B------:R-:W-:Y:S01]  /*ecd0*/  LEA.HI.X.SX32 R7, R143, R79.reuse, 0x1, P2 ;  /* 0x0000004f8f077211 */ /* 0x080fe200010f0eff */
[----:B------:R3:W-:Y:S01]  /*ece0*/  STG.E.U8 desc[UR40][R12.64], R20 ;  /* 0x000000140c007986 */ /* 0x0007e2000c101128 */
[-C--:B--2---:R-:W-:Y:S01]  /*ecf0*/  IADD3 R10, P2, R135, R78.reuse, RZ ;  /* 0x0000004e870a7210 */ /* 0x084fe20007f5e0ff */
[----:B------:R-:W-:Y:S01]  /*ed00*/  IMAD R22, R212, 0x2, R24 ;  /* 0x00000002d4167824 */ /* 0x000fe200078e0218 */
[----:B------:R-:W-:Y:S01]  /*ed10*/  LEA.HI.X.SX32 R9, R141, R79, 0x1, P3 ;  /* 0x0000004f8d097211 */ /* 0x000fe200018f0eff */
[----:B------:R2:W-:Y:S01]  /*ed20*/  STG.E.U8 desc[UR40][R6.64], R60 ;  /* 0x0000003c06007986 */ /* 0x0005e2000c101128 */
[----:B-1----:R-:W-:-:S02]  /*ed30*/  IADD3 R4, P3, R137, R78, RZ ;  /* 0x0000004e89047210 */ /* 0x002fc40007f7e0ff */
[-C--:B------:R-:W-:Y:S01]  /*ed40*/  LEA.HI.X.SX32 R11, R135, R79.reuse, 0x1, P2 ;  /* 0x0000004f870b7211 */ /* 0x080fe200010f0eff */
[----:B------:R1:W-:Y:S01]  /*ed50*/  STG.E.U8 desc[UR40][R8.64], R30 ;  /* 0x0000001e08007986 */ /* 0x0003e2000c101128 */
[-C--:B------:R-:W-:Y:S02]  /*ed60*/  LEA.HI.X.SX32 R5, R137, R79.reuse, 0x1, P3 ;  /* 0x0000004f89057211 */ /* 0x080fe400018f0eff */
[-C--:B0-----:R-:W-:Y:S01]  /*ed70*/  IADD3 R14, P2, R131, R78.reuse, RZ ;  /* 0x0000004e830e7210 */ /* 0x081fe20007f5e0ff */
[----:B---3--:R-:W-:Y:S01]  /*ed80*/  IMAD R20, R212, 0x2, R22 ;  /* 0x00000002d4147824 */ /* 0x008fe200078e0216 */
[----:B------:R-:W-:Y:S01]  /*ed90*/  LEA.HI R13, R3, 0x2e, RZ, 0x1a ;  /* 0x0000002e030d7811 */ /* 0x000fe200078fd0ff */
[----:B------:R0:W-:Y:S01]  /*eda0*/  STG.E.U8 desc[UR40][R10.64], R58 ;  /* 0x0000003a0a007986 */ /* 0x0001e2000c101128 */
[----:B------:R-:W-:Y:S01]  /*edb0*/  PRMT R71, R18, 0x7773, RZ ;  /* 0x0000777312477816 */ /* 0x000fe200000000ff */
[C---:B------:R-:W-:Y:S01]  /*edc0*/  IMAD R18, R212.reuse, 0x2, R20 ;  /* 0x00000002d4127824 */ /* 0x040fe200078e0214 */
[----:B--2---:R-:W-:Y:S01]  /*edd0*/  IADD3 R6, P3, R49, R78, RZ ;  /* 0x0000004e31067210 */ /* 0x004fe20007f7e0ff */
[----:B------:R2:W-:Y:S01]  /*ede0*/  STG.E.U8 desc[UR40][R4.64], R44 ;  /* 0x0000002c04007986 */ /* 0x0005e2000c101128 */
[-C--:B------:R-:W-:Y:S01]  /*edf0*/  LEA.HI.X.SX32 R15, R131, R79.reuse, 0x1, P2 ;  /* 0x0000004f830f7211 */ /* 0x080fe200010f0eff */
[----:B-1----:R-:W-:Y:S01]  /*ee00*/  IMAD R9, R13, R212, RZ ;  /* 0x000000d40d097224 */ /* 0x002fe200078e02ff */
[-C--:B------:R-:W-:Y:S01]  /*ee10*/  IADD3 R48, P2, R31, R78.reuse, RZ ;  /* 0x0000004e1f307210 */ /* 0x080fe20007f5e0ff */
[C---:B------:R-:W-:Y:S01]  /*ee20*/  IMAD R16, R212.reuse, 0x2, R18 ;  /* 0x00000002d4107824 */ /* 0x040fe200078e0212 */
[-C--:B------:R-:W-:Y:S01]  /*ee30*/  LEA.HI.X.SX32 R7, R49, R79.reuse, 0x1, P3 ;  /* 0x0000004f31077211 */ /* 0x080fe200018f0eff */
[----:B------:R1:W-:Y:S01]  /*ee40*/  STG.E.U8 desc[UR40][R14.64], R46 ;  /* 0x0000002e0e007986 */ /* 0x0003e2000c101128 */
[-C--:B------:R-:W-:Y:S01]  /*ee50*/  IADD3 R30, P3, R9, R78.reuse, RZ ;  /* 0x0000004e091e7210 */ /* 0x080fe20007f7e0ff */
[C---:B------:R-:W-:Y:S01]  /*ee60*/  IMAD R8, R212.reuse, 0x2, R16 ;  /* 0x00000002d4087824 */ /* 0x040fe200078e0210 */
[-C--:B------:R-:W-:Y:S01]  /*ee70*/  LEA.HI.X.SX32 R49, R31, R79.reuse, 0x1, P2 ;  /* 0x0000004f1f317211 */ /* 0x080fe200010f0eff */
[----:B------:R3:W-:Y:S01]  /*ee80*/  STG.E.U8 desc[UR40][R6.64], R159 ;  /* 0x0000009f06007986 */ /* 0x0007e2000c101128 */
[-C--:B------:R-:W-:Y:S01]  /*ee90*/  LEA.HI.X.SX32 R31, R9, R79.reuse, 0x1, P3 ;  /* 0x0000004f091f7211 */ /* 0x080fe200018f0eff */
[C---:B0-----:R-:W-:Y:S01]  /*eea0*/  IMAD R10, R212.reuse, 0x4, R8 ;  /* 0x00000004d40a7824 */ /* 0x041fe200078e0208 */
[-C--:B--2---:R-:W-:Y:S01]  /*eeb0*/  IADD3 R4, P2, R123, R78.reuse, RZ ;  /* 0x0000004e7b047210 */ /* 0x084fe20007f5e0ff */
[----:B------:R-:W-:Y:S01]  /*eec0*/  STG.E.U8 desc[UR40][R48.64], R139 ;  /* 0x0000008b30007986 */ /* 0x000fe2000c101128 */
[-C--:B------:R-:W-:Y:S01]  /*eed0*/  IADD3 R44, P3, R45, R78.reuse, RZ ;  /* 0x0000004e2d2c7210 */ /* 0x080fe20007f7e0ff */
[C---:B------:R-:W-:Y:S01]  /*eee0*/  IMAD R12, R212.reuse, 0x2, R10 ;  /* 0x00000002d40c7824 */ /* 0x040fe200078e020a */
[-C--:B------:R-:W-:Y:S01]  /*eef0*/  LEA.HI.X.SX32 R5, R123, R79.reuse, 0x1, P2 ;  /* 0x0000004f7b057211 */ /* 0x080fe200010f0eff */
[----:B------:R0:W-:Y:S01]  /*ef00*/  STG.E.U8 desc[UR40][R30.64], R133 ;  /* 0x000000851e007986 */ /* 0x0001e2000c101128 */
[-C--:B-1----:R-:W-:Y:S01]  /*ef10*/  IADD3 R46, P2, R47, R78.reuse, RZ ;  /* 0x0000004e2f2e7210 */ /* 0x082fe20007f5e0ff */
[C---:B------:R-:W-:Y:S01]  /*ef20*/  IMAD R14, R212.reuse, 0x2, R12 ;  /* 0x00000002d40e7824 */ /* 0x040fe200078e020c */
[-C--:B------:R-:W-:Y:S01]  /*ef30*/  LEA.HI.X.SX32 R45, R45, R79.reuse, 0x1, P3 ;  /* 0x0000004f2d2d7211 */ /* 0x080fe200018f0eff */
[----:B------:R1:W-:Y:S01]  /*ef40*/  STG.E.U8 desc[UR40][R4.64], R129 ;  /* 0x0000008104007986 */ /* 0x0003e2000c101128 */
[----:B---3--:R-:W-:Y:S01]  /*ef50*/  IADD3 R6, P3, R119, R78, RZ ;  /* 0x0000004e77067210 */ /* 0x008fe20007f7e0ff */
[C---:B------:R-:W-:Y:S01]  /*ef60*/  IMAD R15, R212.reuse, 0x2, R14 ;  /* 0x00000002d40f7824 */ /* 0x040fe200078e020e */
[----:B------:R-:W-:Y:S01]  /*ef70*/  LEA.HI R17, R3, 0x3e, RZ, 0x1a ;  /* 0x0000003e03117811 */ /* 0x000fe200078fd0ff */
[----:B------:R2:W-:Y:S01]  /*ef80*/  STG.E.U8 desc[UR40][R44.64], R125 ;  /* 0x0000007d2c007986 */ /* 0x0005e2000c101128 */
[-C--:B------:R-:W-:Y:S01]  /*ef90*/  LEA.HI.X.SX32 R47, R47, R79.reuse, 0x1, P2 ;  /* 0x0000004f2f2f7211 */ /* 0x080fe200010f0eff */
[----:B------:R-:W-:Y:S01]  /*efa0*/  IMAD R9, R212, 0x2, R15 ;  /* 0x00000002d4097824 */ /* 0x000fe200078e020f */
[----:B------:R-:W-:-:S02]  /*efb0*/  LEA.HI.X.SX32 R7, R119, R79, 0x1, P3 ;  /* 0x0000004f77077211 */ /* 0x000fc400018f0eff */
[-C--:B0-----:R-:W-:Y:S01]  /*efc0*/  IADD3 R30, P2, R117, R78.reuse, RZ ;  /* 0x0000004e751e7210 */ /* 0x081fe20007f5e0ff */
[----:B------:R0:W-:Y:S01]  /*efd0*/  STG.E.U8 desc[UR40][R46.64], R127 ;  /* 0x0000007f2e007986 */ /* 0x0001e2000c101128 */
[C---:B------:R-:W-:Y:S01]  /*efe0*/  IMAD R11, R212.reuse, 0x2, R9 ;  /* 0x00000002d40b7824 */ /* 0x040fe200078e0209 */
[----:B-1----:R-:W-:Y:S02]  /*eff0*/  IADD3 R4, P3, R23, R78, RZ ;  /* 0x0000004e17047210 */ /* 0x002fe40007f7e0ff */
[-C--:B------:R-:W-:Y:S01]  /*f000*/  LEA.HI.X.SX32 R31, R117, R79.reuse, 0x1, P2 ;  /* 0x0000004f751f7211 */ /* 0x080fe200010f0eff */
[----:B------:R1:W-:Y:S01]  /*f010*/  STG.E.U8 desc[UR40][R6.64], R121 ;  /* 0x0000007906007986 */ /* 0x0003e2000c101128 */
[----:B--2---:R-:W-:Y:S01]  /*f020*/  IMAD R45, R17, R212, RZ ;  /* 0x000000d4112d7224 */ /* 0x004fe200078e02ff */
[-C--:B------:R-:W-:Y:S01]  /*f030*/  IADD3 R48, P2, R21, R78.reuse, RZ ;  /* 0x0000004e15307210 */ /* 0x080fe20007f5e0ff */
[C---:B------:R-:W-:Y:S01]  /*f040*/  IMAD R13, R212.reuse, 0x2, R11 ;  /* 0x00000002d40d7824 */ /* 0x040fe200078e020b */
[-C--:B------:R-:W-:Y:S01]  /*f050*/  LEA.HI.X.SX32 R5, R23, R79.reuse, 0x1, P3 ;  /* 0x0000004f17057211 */ /* 0x080fe200018f0eff */
[----:B------:R2:W-:Y:S01]  /*f060*/  STG.E.U8 desc[UR40][R30.64], R115 ;  /* 0x000000731e007986 */ /* 0x0005e2000c101128 */
[-C--:B------:R-:W-:Y:S01]  /*f070*/  IADD3 R44, P3, R45, R78.reuse, RZ ;  /* 0x0000004e2d2c7210 */ /* 0x080fe20007f7e0ff */
[----:B------:R-:W-:Y:S01]  /*f080*/  IMAD R17, R212, 0x4, R13 ;  /* 0x00000004d4117824 */ /* 0x000fe200078e020d */
[----:B------:R-:W-:Y:S01]  /*f090*/  LEA.HI.X.SX32 R49, R21, R79, 0x1, P2 ;  /* 0x0000004f15317211 */ /* 0x000fe200010f0eff */
[----:B------:R3:W-:Y:S01]  /*f0a0*/  STG.E.U8 desc[UR40][R4.64], R113 ;  /* 0x0000007104007986 */ /* 0x0007e2000c101128 */
[----:B0-----:R-:W-:-:S02]  /*f0b0*/  IADD3 R46, P2, R25, R78, RZ ;  /* 0x0000004e192e7210 */ /* 0x001fc40007f5e0ff */
[-C--:B------:R-:W-:Y:S01]  /*f0c0*/  LEA.HI.X.SX32 R45, R45, R79.reuse, 0x1, P3 ;  /* 0x0000004f2d2d7211 */ /* 0x080fe200018f0eff */
[----:B------:R0:W-:Y:S01]  /*f0d0*/  STG.E.U8 desc[UR40][R48.64], R111 ;  /* 0x0000006f30007986 */ /* 0x0001e2000c101128 */
[-C--:B-1----:R-:W-:Y:S02]  /*f0e0*/  IADD3 R6, P3, R27, R78.reuse, RZ ;  /* 0x0000004e1b067210 */ /* 0x082fe40007f7e0ff */
[-C--:B------:R-:W-:Y:S01]  /*f0f0*/  LEA.HI.X.SX32 R47, R25, R79.reuse, 0x1, P2 ;  /* 0x0000004f192f7211 */ /* 0x080fe200010f0eff */
[----:B------:R1:W-:Y:S01]  /*f100*/  STG.E.U8 desc[UR40][R44.64], R109 ;  /* 0x0000006d2c007986 */ /* 0x0003e2000c101128 */
[-C--:B--2---:R-:W-:Y:S02]  /*f110*/  IADD3 R30, P2, R29, R78.reuse, RZ ;  /* 0x0000004e1d1e7210 */ /* 0x084fe40007f5e0ff */
[----:B------:R-:W-:Y:S01]  /*f120*/  LEA.HI.X.SX32 R7, R27, R79, 0x1, P3 ;  /* 0x0000004f1b077211 */ /* 0x000fe200018f0eff */
[----:B------:R2:W-:Y:S01]  /*f130*/  STG.E.U8 desc[UR40][R46.64], R35 ;  /* 0x000000232e007986 */ /* 0x0005e2000c101128 */
[----:B---3--:R-:W-:-:S02]  /*f140*/  IADD3 R4, P3, R33, R78, RZ ;  /* 0x0000004e21047210 */ /* 0x008fc40007f7e0ff */
[-C--:B------:R-:W-:Y:S01]  /*f150*/  LEA.HI.X.SX32 R31, R29, R79.reuse, 0x1, P2 ;  /* 0x0000004f1d1f7211 */ /* 0x080fe200010f0eff */
[----:B------:R3:W-:Y:S01]  /*f160*/  STG.E.U8 desc[UR40][R6.64], R105 ;  /* 0x0000006906007986 */ /* 0x0007e2000c101128 */
[----:B0-----:R-:W-:Y:S02]  /*f170*/  LEA.HI R49, R3, 0x4e, RZ, 0x1a ;  /* 0x0000004e03317811 */ /* 0x001fe400078fd0ff */
[-C--:B------:R-:W-:Y:S01]  /*f180*/  LEA.HI.X.SX32 R5, R33, R79.reuse, 0x1, P3 ;  /* 0x0000004f21057211 */ /* 0x080fe200018f0eff */
[----:B------:R0:W-:Y:S01]  /*f190*/  STG.E.U8 desc[UR40][R30.64], R107 ;  /* 0x0000006b1e007986 */ /* 0x0001e2000c101128 */
[-C--:B-1----:R-:W-:Y:S02]  /*f1a0*/  IADD3 R44, P2, R37, R78.reuse, RZ ;  /* 0x0000004e252c7210 */ /* 0x082fe40007f5e0ff */
[----:B------:R-:W-:Y:S01]  /*f1b0*/  IADD3 R48, P3, R39, R78, RZ ;  /* 0x0000004e27307210 */ /* 0x000fe20007f7e0ff */
[----:B------:R1:W-:Y:S01]  /*f1c0*/  STG.E.U8 desc[UR40][R4.64], R43 ;  /* 0x0000002b04007986 */ /* 0x0003e2000c101128 */
[----:B------:R-:W-:-:S02]  /*f1d0*/  LEA.HI.X.SX32 R45, R37, R79, 0x1, P2 ;  /* 0x0000004f252d7211 */ /* 0x000fc400010f0eff */
[----:B--2---:R-:W-:Y:S01]  /*f1e0*/  IADD3 R46, P2, R41, R78, RZ ;  /* 0x0000004e292e7210 */ /* 0x004fe20007f5e0ff */
[----:B---3--:R-:W-:Y:S01]  /*f1f0*/  IMAD R7, R49, R212, RZ ;  /* 0x000000d431077224 */ /* 0x008fe200078e02ff */
[-C--:B------:R-:W-:Y:S01]  /*f200*/  LEA.HI.X.SX32 R49, R39, R79.reuse, 0x1, P3 ;  /* 0x0000004f27317211 */ /* 0x080fe200018f0eff */
[----:B------:R-:W-:Y:S01]  /*f210*/  STG.E.U8 desc[UR40][R44.64], R103 ;  /* 0x000000672c007986 */ /* 0x000fe2000c101128 */
[----:B------:R-:W-:Y:S01]  /*f220*/  PRMT R75, R19, 0x7772, RZ ;  /* 0x00007772134b7816 */ /* 0x000fe200000000ff */
[C---:B------:R-:W-:Y:S01]  /*f230*/  IMAD R19, R212.reuse, 0x2, R17 ;  /* 0x00000002d4137824 */ /* 0x040fe200078e0211 */
[-C--:B0-----:R-:W-:Y:S01]  /*f240*/  IADD3 R30, P3, R7, R78.reuse, RZ ;  /* 0x0000004e071e7210 */ /* 0x081fe20007f7e0ff */
[----:B------:R-:W-:Y:S01]  /*f250*/  STG.E.U8 desc[UR40][R48.64], R61 ;  /* 0x0000003d30007986 */ /* 0x000fe2000c101128 */
[----:B------:R-:W-:Y:S01]  /*f260*/  LEA.HI.X.SX32 R47, R41, R79, 0x1, P2 ;  /* 0x0000004f292f7211 */ /* 0x000fe200010f0eff */
[----:B------:R-:W-:Y:S01]  /*f270*/  IMAD R21, R212, 0x2, R19 ;  /* 0x00000002d4157824 */ /* 0x000fe200078e0213 */
[----:B------:R-:W-:-:S02]  /*f280*/  IADD3 R6, P2, R59, R78, RZ ;  /* 0x0000004e3b067210 */ /* 0x000fc40007f5e0ff */
[-C--:B------:R-:W-:Y:S01]  /*f290*/  LEA.HI.X.SX32 R31, R7, R79.reuse, 0x1, P3 ;  /* 0x0000004f071f7211 */ /* 0x080fe200018f0eff */
[----:B------:R0:W-:Y:S01]  /*f2a0*/  STG.E.U8 desc[UR40][R46.64], R95 ;  /* 0x0000005f2e007986 */ /* 0x0001e2000c101128 */
[-C--:B-1----:R-:W-:Y:S01]  /*f2b0*/  IADD3 R4, P3, R55, R78.reuse, RZ ;  /* 0x0000004e37047210 */ /* 0x082fe20007f7e0ff */
[C---:B------:R-:W-:Y:S01]  /*f2c0*/  IMAD R23, R212.reuse, 0x2, R21 ;  /* 0x00000002d4177824 */ /* 0x040fe200078e0215 */
[-C--:B------:R-:W-:Y:S01]  /*f2d0*/  LEA.HI.X.SX32 R7, R59, R79.reuse, 0x1, P2 ;  /* 0x0000004f3b077211 */ /* 0x080fe200010f0eff */
[----:B------:R1:W-:Y:S01]  /*f2e0*/  STG.E.U8 desc[UR40][R30.64], R93 ;  /* 0x0000005d1e007986 */ /* 0x0003e2000c101128 */
        /* <DEDUP_REMOVED lines=8> */
[-C--:B0-----:R-:W-:Y:S01]  /*f370*/  IADD3 R46, P2, R57, R78.reuse, RZ ;  /* 0x0000004e392e7210 */ /* 0x081fe20007f5e0ff */
[C---:B------:R-:W-:Y:S01]  /*f380*/  IMAD R29, R212.reuse, 0x2, R27 ;  /* 0x00000002d41d7824 */ /* 0x040fe200078e021b */
[-C--:B------:R-:W-:Y:S01]  /*f390*/  LEA.HI.X.SX32 R61, R53, R79.reuse, 0x1, P3 ;  /* 0x0000004f353d7211 */ /* 0x080fe200018f0eff */
[----:B------:R-:W-:Y:S01]  /*f3a0*/  STG.E.U8 desc[UR40][R58.64], R77 ;  /* 0x0000004d3a007986 */ /* 0x000fe2000c101128 */
[----:B-1----:R-:W-:Y:S01]  /*f3b0*/  LEA.HI R31, R3, 0x5e, RZ, 0x1a ;  /* 0x0000005e031f7811 */ /* 0x002fe200078fd0ff */
[C---:B------:R-:W-:Y:S01]  /*f3c0*/  IMAD R33, R212.reuse, 0x4, R29 ;  /* 0x00000004d4217824 */ /* 0x040fe200078e021d */
[-C--:B------:R-:W-:Y:S01]  /*f3d0*/  LEA.HI.X.SX32 R47, R57, R79.reuse, 0x1, P2 ;  /* 0x0000004f392f7211 */ /* 0x080fe200010f0eff */
[----:B------:R0:W-:Y:S01]  /*f3e0*/  STG.E.U8 desc[UR40][R60.64], R75 ;  /* 0x0000004b3c007986 */ /* 0x0001e2000c101128 */
[----:B--2---:R-:W-:Y:S01]  /*f3f0*/  IADD3 R6, P3, R65, R78, RZ ;  /* 0x0000004e41067210 */ /* 0x004fe20007f7e0ff */
[----:B------:R-:W-:Y:S01]  /*f400*/  IMAD R44, R31, R212, RZ ;  /* 0x000000d41f2c7224 */ /* 0x000fe200078e02ff */
[-C--:B------:R-:W-:Y:S01]  /*f410*/  IADD3 R30, P2, R67, R78.reuse, RZ ;  /* 0x0000004e431e7210 */ /* 0x080fe20007f5e0ff */
[----:B------:R1:W-:Y:S01]  /*f420*/  STG.E.U8 desc[UR40][R46.64], R69 ;  /* 0x000000452e007986 */ /* 0x0003e2000c101128 */
[----:B------:R-:W-:Y:S01]  /*f430*/  LEA.HI.X.SX32 R7, R65, R79, 0x1, P3 ;  /* 0x0000004f41077211 */ /* 0x000fe200018f0eff */
[----:B------:R-:W-:Y:S01]  /*f440*/  IMAD R35, R212, 0x2, R33 ;  /* 0x00000002d4237824 */ /* 0x000fe200078e0221 */
[----:B---3--:R-:W-:-:S02]  /*f450*/  IADD3 R4, P4, R44, R78, RZ ;  /* 0x0000004e2c047210 */ /* 0x008fc40007f9e0ff */
[-C--:B------:R-:W-:Y:S01]  /*f460*/  LEA.HI.X.SX32 R31, R67, R79.reuse, 0x1, P2 ;  /* 0x0000004f431f7211 */ /* 0x080fe200010f0eff */
[----:B------:R2:W-:Y:S01]  /*f470*/  STG.E.U8 desc[UR40][R6.64], R73 ;  /* 0x0000004906007986 */ /* 0x0005e2000c101128 */
[----:B------:R-:W-:Y:S01]  /*f480*/  LEA.HI.X.SX32 R5, R44, R79, 0x1, P4 ;  /* 0x0000004f2c057211 */ /* 0x000fe200020f0eff */
[C---:B------:R-:W-:Y:S01]  /*f490*/  IMAD R37, R212.reuse, 0x2, R35 ;  /* 0x00000002d4257824 */ /* 0x040fe200078e0223 */
[C---:B0-----:R-:W-:Y:S01]  /*f4a0*/  LEA.HI R75, R3.reuse, 0x6e, RZ, 0x1a ;  /* 0x0000006e034b7811 */ /* 0x041fe200078fd0ff */
[----:B------:R0:W-:Y:S01]  /*f4b0*/  STG.E.U8 desc[UR40][R30.64], R71 ;  /* 0x000000471e007986 */ /* 0x0001e2000c101128 */
[----:B------:R-:W-:Y:S01]  /*f4c0*/  LEA.HI R77, R3, 0x7e, RZ, 0x1a ;  /* 0x0000007e034d7811 */ /* 0x000fe200078fd0ff */
[C---:B------:R-:W-:Y:S01]  /*f4d0*/  IMAD R39, R212.reuse, 0x2, R37 ;  /* 0x00000002d4277824 */ /* 0x040fe200078e0225 */
[----:B------:R-:W-:Y:S01]  /*f4e0*/  IADD3 R80, P6, R81, R78, RZ ;  /* 0x0000004e51507210 */ /* 0x000fe20007fde0ff */
[----:B------:R3:W-:Y:S01]  /*f4f0*/  STG.E.U8 desc[UR40][R4.64], R63 ;  /* 0x0000003f04007986 */ /* 0x0007e2000c101128 */
[----:B------:R-:W-:Y:S01]  /*f500*/  IMAD R44, R75, R212, RZ ;  /* 0x000000d44b2c7224 */ /* 0x000fe200078e02ff */
[----:B------:R-:W-:Y:S01]  /*f510*/  IADD3 R82, P5, R83, R78, RZ ;  /* 0x0000004e53527210 */ /* 0x000fe20007fbe0ff */
[----:B-1----:R-:W-:Y:S01]  /*f520*/  IMAD R46, R77, R212, RZ ;  /* 0x000000d44d2e7224 */ /* 0x002fe200078e02ff */
[----:B--2---:R-:W-:Y:S01]  /*f530*/  LEA.HI R7, R3, 0xbe, RZ, 0x1a ;  /* 0x000000be03077811 */ /* 0x004fe200078fd0ff */
[----:B------:R-:W-:Y:S01]  /*f540*/  IMAD R41, R212, 0x2, R39 ;  /* 0x00000002d4297824 */ /* 0x000fe200078e0227 */
[----:B------:R-:W-:-:S02]  /*f550*/  IADD3 R6, P3, R88, R78, RZ ;  /* 0x0000004e58067210 */ /* 0x000fc40007f7e0ff */
[----:B------:R-:W-:Y:S01]  /*f560*/  IADD3 R84, P2, R85, R78, RZ ;  /* 0x0000004e55547210 */ /* 0x000fe20007f5e0ff */
[----:B0-----:R-:W-:Y:S01]  /*f570*/  IMAD R30, R7, R212, RZ ;  /* 0x000000d4071e7224 */ /* 0x001fe200078e02ff */
[C---:B------:R-:W-:Y:S01]  /*f580*/  LEA.HI R47, R3.reuse, 0x8e, RZ, 0x1a ;  /* 0x0000008e032f7811 */ /* 0x040fe200078fd0ff */
[----:B------:R-:W-:Y:S01]  /*f590*/  IMAD R43, R212, 0x2, R41 ;  /* 0x00000002d42b7824 */ /* 0x000fe200078e0229 */
[----:B---3--:R-:W-:Y:S02]  /*f5a0*/  LEA.HI R5, R3, 0xfe, RZ, 0x1a ;  /* 0x000000fe03057811 */ /* 0x008fe400078fd0ff */
[C---:B------:R-:W-:Y:S01]  /*f5b0*/  IADD3 R4, P4, R86.reuse, R78, RZ ;  /* 0x0000004e56047210 */ /* 0x040fe20007f9e0ff */
[-C--:B------:R-:W-:Y:S01]  /*f5c0*/  IMAD R48, R47, R212.reuse, RZ ;  /* 0x000000d42f307224 */ /* 0x080fe200078e02ff */
[----:B------:R-:W-:Y:S01]  /*f5d0*/  LEA.HI R89, R3, 0x9e, RZ, 0x1a ;  /* 0x0000009e03597811 */ /* 0x000fe200078fd0ff */
[-C--:B------:R-:W-:Y:S01]  /*f5e0*/  IMAD R77, R5, R212.reuse, RZ ;  /* 0x000000d4054d7224 */ /* 0x080fe200078e02ff */
[-C--:B------:R-:W-:Y:S01]  /*f5f0*/  LEA.HI.X.SX32 R5, R86, R79.reuse, 0x1, P4 ;  /* 0x0000004f56057211 */ /* 0x080fe200020f0eff */
[----:B------:R-:W-:Y:S01]  /*f600*/  IMAD R45, R212, 0x2, R43 ;  /* 0x00000002d42d7824 */ /* 0x000fe200078e022b */
[----:B------:R-:W-:Y:S01]  /*f610*/  LEA.HI R91, R3, 0xae, RZ, 0x1a ;  /* 0x000000ae035b7811 */ /* 0x000fe200078fd0ff */
[----:B------:R-:W-:Y:S01]  /*f620*/  IMAD R58, R89, R212, RZ ;  /* 0x000000d4593a7224 */ /* 0x000fe200078e02ff */
[----:B------:R-:W-:Y:S01]  /*f630*/  LEA.HI R93, R3, 0xde, RZ, 0x1a ;  /* 0x000000de035d7811 */ /* 0x000fe200078fd0ff */
[----:B------:R-:W-:Y:S01]  /*f640*/  STG.E.U8 desc[UR40][R4.64], R202 ;  /* 0x000000ca04007986 */ /* 0x000fe2000c101128 */
[----:B------:R-:W-:Y:S01]  /*f650*/  IADD3 R86, P4, R87, R78, RZ ;  /* 0x0000004e57567210 */ /* 0x000fe20007f9e0ff */
[-C--:B------:R-:W-:Y:S01]  /*f660*/  IMAD R60, R91, R212.reuse, RZ ;  /* 0x000000d45b3c7224 */ /* 0x080fe200078e02ff */
[-C--:B------:R-:W-:Y:S01]  /*f670*/  LEA.HI.X.SX32 R7, R88, R79.reuse, 0x1, P3 ;  /* 0x0000004f58077211 */ /* 0x080fe200018f0eff */
[----:B------:R-:W-:Y:S01]  /*f680*/  IMAD R47, R93, R212, RZ ;  /* 0x000000d45d2f7224 */ /* 0x000fe200078e02ff */
[-C--:B------:R-:W-:Y:S01]  /*f690*/  IADD3 R88, P3, R76, R78.reuse, RZ ;  /* 0x0000004e4c587210 */ /* 0x080fe20007f7e0ff */
[C---:B------:R-:W-:Y:S01]  /*f6a0*/  IMAD R49, R212.reuse, 0x4, R45 ;  /* 0x00000004d4317824 */ /* 0x040fe200078e022d */
[-C--:B------:R-:W-:Y:S01]  /*f6b0*/  LEA.HI.X.SX32 R81, R81, R79.reuse, 0x1, P6 ;  /* 0x0000004f51517211 */ /* 0x080fe200030f0eff */
[----:B------:R-:W-:Y:S01]  /*f6c0*/  STG.E.U8 desc[UR40][R6.64], R207 ;  /* 0x000000cf06007986 */ /* 0x000fe2000c101128 */
[-C--:B------:R-:W-:Y:S01]  /*f6d0*/  LEA.HI.X.SX32 R83, R83, R79.reuse, 0x1, P5 ;  /* 0x0000004f53537211 */ /* 0x080fe200028f0eff */
[----:B------:R-:W-:Y:S01]  /*f6e0*/  IMAD R51, R212, 0x2, R49 ;  /* 0x00000002d4337824 */ /* 0x000fe200078e0231 */
[-C--:B------:R-:W-:Y:S01]  /*f6f0*/  IADD3 R90, P6, R44, R78.reuse, RZ ;  /* 0x0000004e2c5a7210 */ /* 0x080fe20007fde0ff */
[----:B------:R-:W-:Y:S01]  /*f700*/  STG.E.U8 desc[UR40][R80.64], R215 ;  /* 0x000000d750007986 */ /* 0x000fe2000c101128 */
[-C--:B------:R-:W-:Y:S01]  /*f710*/  IADD3 R92, P5, R68, R78.reuse, RZ ;  /* 0x0000004e445c7210 */ /* 0x080fe20007fbe0ff */
[----:B------:R-:W-:Y:S01]  /*f720*/  IMAD R53, R212, 0x2, R51 ;  /* 0x00000002d4357824 */ /* 0x000fe200078e0233 */
[-C--:B------:R-:W-:Y:S01]  /*f730*/  LEA.HI.X.SX32 R85, R85, R79.reuse, 0x1, P2 ;  /* 0x0000004f55557211 */ /* 0x080fe200010f0eff */
[----:B------:R-:W-:Y:S01]  /*f740*/  STG.E.U8 desc[UR40][R82.64], R209 ;  /* 0x000000d152007986 */ /* 0x000fe2000c101128 */
[-C--:B------:R-:W-:Y:S01]  /*f750*/  IADD3 R94, P2, R72, R78.reuse, RZ ;  /* 0x0000004e485e7210 */ /* 0x080fe20007f5e0ff */
[C---:B------:R-:W-:Y:S01]  /*f760*/  IMAD R55, R212.reuse, 0x2, R53 ;  /* 0x00000002d4377824 */ /* 0x040fe200078e0235 */
[-C--:B------:R-:W-:Y:S01]  /*f770*/  LEA.HI.X.SX32 R87, R87, R79.reuse, 0x1, P4 ;  /* 0x0000004f57577211 */ /* 0x080fe200020f0eff */
[----:B------:R-:W-:Y:S01]  /*f780*/  STG.E.U8 desc[UR40][R84.64], R251 ;  /* 0x000000fb54007986 */ /* 0x000fe2000c101128 */
[-C--:B------:R-:W-:Y:S01]  /*f790*/  IADD3 R96, P4, R97, R78.reuse, RZ ;  /* 0x0000004e61607210 */ /* 0x080fe20007f9e0ff */
[----:B------:R-:W-:Y:S01]  /*f7a0*/  IMAD R57, R212, 0x2, R55 ;  /* 0x00000002d4397824 */ /* 0x000fe200078e0237 */
[-C--:B------:R-:W-:Y:S01]  /*f7b0*/  LEA.HI.X.SX32 R89, R76, R79.reuse, 0x1, P3 ;  /* 0x0000004f4c597211 */ /* 0x080fe200018f0eff */
[----:B------:R-:W-:Y:S01]  /*f7c0*/  STG.E.U8 desc[UR40][R86.64], R211 ;  /* 0x000000d356007986 */ /* 0x000fe2000c101128 */
[-C--:B------:R-:W-:Y:S01]  /*f7d0*/  IADD3 R98, P3, R99, R78.reuse, RZ ;  /* 0x0000004e63627210 */ /* 0x080fe20007f7e0ff */
[----:B------:R-:W-:Y:S01]  /*f7e0*/  IMAD R59, R212, 0x2, R57 ;  /* 0x00000002d43b7824 */ /* 0x000fe200078e0239 */
        /* <DEDUP_REMOVED lines=28> */
[----:B------:R-:W-:Y:S01]  /*f9b0*/  LEA.HI.X.SX32 R105, R70, R79, 0x1, P2 ;  /* 0x0000004f46697211 */ /* 0x000fe200010f0eff */
[----:B------:R-:W-:Y:S01]  /*f9c0*/  STG.E.U8 desc[UR40][R102.64], R196 ;  /* 0x000000c466007986 */ /* 0x000fe2000c101128 */
[----:B------:R-:W-:-:S02]  /*f9d0*/  IADD3 R114, P2, R56, R78, RZ ;  /* 0x0000004e38727210 */ /* 0x000fc40007f5e0ff */
[-C--:B------:R-:W-:Y:S01]  /*f9e0*/  LEA.HI.X.SX32 R107, R46, R79.reuse, 0x1, P4 ;  /* 0x0000004f2e6b7211 */ /* 0x080fe200020f0eff */
[----:B------:R-:W-:Y:S01]  /*f9f0*/  STG.E.U8 desc[UR40][R104.64], R194 ;  /* 0x000000c268007986 */ /* 0x000fe2000c101128 */
[-C--:B------:R-:W-:Y:S02]  /*fa00*/  IADD3 R116, P4, R54, R78.reuse, RZ ;  /* 0x0000004e36747210 */ /* 0x080fe40007f9e0ff */
[-C--:B------:R-:W-:Y:S01]  /*fa10*/  LEA.HI.X.SX32 R109, R66, R79.reuse, 0x1, P3 ;  /* 0x0000004f426d7211 */ /* 0x080fe200018f0eff */
[----:B------:R-:W-:Y:S01]  /*fa20*/  STG.E.U8 desc[UR40][R106.64], R192 ;  /* 0x000000c06a007986 */ /* 0x000fe2000c101128 */
[----:B------:R-:W-:Y:S02]  /*fa30*/  IADD3 R118, P3, R52, R78, RZ ;  /* 0x0000004e34767210 */ /* 0x000fe40007f7e0ff */
[-C--:B------:R-:W-:Y:S01]  /*fa40*/  LEA.HI.X.SX32 R111, R64, R79.reuse, 0x1, P6 ;  /* 0x0000004f406f7211 */ /* 0x080fe200030f0eff */
[----:B------:R-:W-:Y:S01]  /*fa50*/  STG.E.U8 desc[UR40][R108.64], R190 ;  /* 0x000000be6c007986 */ /* 0x000fe2000c101128 */
[----:B------:R-:W-:-:S02]  /*fa60*/  LEA.HI.X.SX32 R113, R62, R79, 0x1, P5 ;  /* 0x0000004f3e717211 */ /* 0x000fc400028f0eff */
[-C--:B------:R-:W-:Y:S01]  /*fa70*/  IADD3 R120, P6, R50, R78.reuse, RZ ;  /* 0x0000004e32787210 */ /* 0x080fe20007fde0ff */
[----:B------:R-:W-:Y:S01]  /*fa80*/  STG.E.U8 desc[UR40][R110.64], R188 ;  /* 0x000000bc6e007986 */ /* 0x000fe2000c101128 */
[-C--:B------:R-:W-:Y:S02]  /*fa90*/  IADD3 R122, P5, R48, R78.reuse, RZ ;  /* 0x0000004e307a7210 */ /* 0x080fe40007fbe0ff */
[-C--:B------:R-:W-:Y:S01]  /*faa0*/  LEA.HI.X.SX32 R115, R56, R79.reuse, 0x1, P2 ;  /* 0x0000004f38737211 */ /* 0x080fe200010f0eff */
[----:B------:R-:W-:Y:S01]  /*fab0*/  STG.E.U8 desc[UR40][R112.64], R186 ;  /* 0x000000ba70007986 */ /* 0x000fe2000c101128 */
[-C--:B------:R-:W-:Y:S02]  /*fac0*/  IADD3 R124, P2, R42, R78.reuse, RZ ;  /* 0x0000004e2a7c7210 */ /* 0x080fe40007f5e0ff */
[----:B------:R-:W-:Y:S01]  /*fad0*/  LEA.HI.X.SX32 R117, R54, R79, 0x1, P4 ;  /* 0x0000004f36757211 */ /* 0x000fe200020f0eff */
[----:B------:R-:W-:Y:S01]  /*fae0*/  STG.E.U8 desc[UR40][R114.64], R184 ;  /* 0x000000b872007986 */ /* 0x000fe2000c101128 */
[----:B------:R-:W-:-:S02]  /*faf0*/  IADD3 R126, P4, R40, R78, RZ ;  /* 0x0000004e287e7210 */ /* 0x000fc40007f9e0ff */
[-C--:B------:R-:W-:Y:S01]  /*fb00*/  LEA.HI.X.SX32 R119, R52, R79.reuse, 0x1, P3 ;  /* 0x0000004f34777211 */ /* 0x080fe200018f0eff */
[----:B------:R-:W0:Y:S01]  /*fb10*/  LDS.128 R4, [R168] ;  /* 0x00000000a8047984 */ /* 0x000e220000000c00 */
[-C--:B------:R-:W-:Y:S02]  /*fb20*/  IADD3 R128, P3, R38, R78.reuse, RZ ;  /* 0x0000004e26807210 */ /* 0x080fe40007f7e0ff */
[-C--:B------:R-:W-:Y:S01]  /*fb30*/  LEA.HI.X.SX32 R121, R50, R79.reuse, 0x1, P6 ;  /* 0x0000004f32797211 */ /* 0x080fe200030f0eff */
[----:B------:R-:W-:Y:S01]  /*fb40*/  STG.E.U8 desc[UR40][R116.64], R182 ;  /* 0x000000b674007986 */ /* 0x000fe2000c101128 */
[----:B------:R-:W-:Y:S02]  /*fb50*/  LEA.HI.X.SX32 R123, R48, R79, 0x1, P5 ;  /* 0x0000004f307b7211 */ /* 0x000fe400028f0eff */
[-C--:B------:R-:W-:Y:S01]  /*fb60*/  IADD3 R130, P6, R36, R78.reuse, RZ ;  /* 0x0000004e24827210 */ /* 0x080fe20007fde0ff */
[----:B------:R-:W-:Y:S01]  /*fb70*/  STG.E.U8 desc[UR40][R118.64], R180 ;  /* 0x000000b476007986 */ /* 0x000fe2000c101128 */
[----:B------:R-:W-:-:S02]  /*fb80*/  IADD3 R132, P5, R34, R78, RZ ;  /* 0x0000004e22847210 */ /* 0x000fc40007fbe0ff */
[-C--:B------:R-:W-:Y:S01]  /*fb90*/  LEA.HI.X.SX32 R125, R42, R79.reuse, 0x1, P2 ;  /* 0x0000004f2a7d7211 */ /* 0x080fe200010f0eff */
        /* <DEDUP_REMOVED lines=9> */
[----:B------:R-:W-:Y:S01]  /*fc30*/  STG.E.U8 desc[UR40][R126.64], R172 ;  /* 0x000000ac7e007986 */ /* 0x000fe2000c101128 */
[-C--:B------:R-:W-:Y:S02]  /*fc40*/  LEA.HI.X.SX32 R133, R34, R79.reuse, 0x1, P5 ;  /* 0x0000004f22857211 */ /* 0x080fe400028f0eff */
[-C--:B------:R-:W-:Y:S01]  /*fc50*/  IADD3 R140, P6, R26, R78.reuse, RZ ;  /* 0x0000004e1a8c7210 */ /* 0x080fe20007fde0ff */
[----:B------:R-:W-:Y:S01]  /*fc60*/  STG.E.U8 desc[UR40][R128.64], R170 ;  /* 0x000000aa80007986 */ /* 0x000fe2000c101128 */
[-C--:B------:R-:W-:Y:S02]  /*fc70*/  IADD3 R142, P5, R24, R78.reuse, RZ ;  /* 0x0000004e188e7210 */ /* 0x080fe40007fbe0ff */
        /* <DEDUP_REMOVED lines=35> */
[----:B------:R-:W-:Y:S02]  /*feb0*/  LEA.HI R31, R3, 0xce, RZ, 0x1a ;  /* 0x000000ce031f7811 */ /* 0x000fe400078fd0ff */
[----:B------:R-:W-:Y:S01]  /*fec0*/  IADD3 R10, P4, R11, R78, RZ ;  /* 0x0000004e0b0a7210 */ /* 0x000fe20007f9e0ff */
[----:B------:R-:W-:Y:S01]  /*fed0*/  STG.E.U8 desc[UR40][R154.64], R225 ;  /* 0x000000e19a007986 */ /* 0x000fe2000c101128 */
[-C--:B------:R-:W-:Y:S01]  /*fee0*/  LEA.HI.X.SX32 R159, R12, R79.reuse, 0x1, P3 ;  /* 0x0000004f0c9f7211 */ /* 0x080fe200018f0eff */
[----:B------:R-:W-:Y:S01]  /*fef0*/  IMAD R31, R31, R212, RZ ;  /* 0x000000d41f1f7224 */ /* 0x000fe200078e02ff */
[----:B------:R-:W-:Y:S01]  /*ff00*/  IADD3 R12, P3, R13, R78, RZ ;  /* 0x0000004e0d0c7210 */ /* 0x000fe20007f7e0ff */
[----:B------:R-:W-:Y:S01]  /*ff10*/  STG.E.U8 desc[UR40][R156.64], R223 ;  /* 0x000000df9c007986 */ /* 0x000fe2000c101128 */
[----:B------:R-:W-:-:S02]  /*ff20*/  LEA.HI.X.SX32 R161, R14, R79, 0x1, P6 ;  /* 0x0000004f0ea17211 */ /* 0x000fc400030f0eff */
[-C--:B------:R-:W-:Y:S01]  /*ff30*/  LEA.HI.X.SX32 R163, R15, R79.reuse, 0x1, P5 ;  /* 0x0000004f0fa37211 */ /* 0x080fe200028f0eff */
[----:B------:R-:W-:Y:S01]  /*ff40*/  STG.E.U8 desc[UR40][R158.64], R221 ;  /* 0x000000dd9e007986 */ /* 0x000fe2000c101128 */
[-C--:B------:R-:W-:Y:S02]  /*ff50*/  IADD3 R14, P6, R30, R78.reuse, RZ ;  /* 0x0000004e1e0e7210 */ /* 0x080fe40007fde0ff */
[-C--:B------:R-:W-:Y:S01]  /*ff60*/  IADD3 R16, P5, R17, R78.reuse, RZ ;  /* 0x0000004e11107210 */ /* 0x080fe20007fbe0ff */
[----:B------:R-:W-:Y:S01]  /*ff70*/  STG.E.U8 desc[UR40][R160.64], R219 ;  /* 0x000000dba0007986 */ /* 0x000fe2000c101128 */
[-C--:B------:R-:W-:Y:S02]  /*ff80*/  LEA.HI.X.SX32 R9, R9, R79.reuse, 0x1, P2 ;  /* 0x0000004f09097211 */ /* 0x080fe400010f0eff */
[----:B------:R-:W-:Y:S01]  /*ff90*/  IADD3 R18, P2, R19, R78, RZ ;  /* 0x0000004e13127210 */ /* 0x000fe20007f5e0ff */
[----:B------:R-:W-:Y:S01]  /*ffa0*/  STG.E.U8 desc[UR40][R162.64], R217 ;  /* 0x000000d9a2007986 */ /* 0x000fe2000c101128 */
[----:B------:R-:W-:-:S02]  /*ffb0*/  LEA.HI.X.SX32 R11, R11, R79, 0x1, P4 ;  /* 0x0000004f0b0b7211 */ /* 0x000fc400020f0eff */
[-C--:B------:R-:W-:Y:S01]  /*ffc0*/  IADD3 R20, P4, R21, R78.reuse, RZ ;  /* 0x0000004e15147210 */ /* 0x080fe20007f9e0ff */
[----:B------:R-:W-:Y:S01]  /*ffd0*/  STG.E.U8 desc[UR40][R8.64], R167 ;  /* 0x000000a708007986 */ /* 0x000fe2000c101128 */
[-C--:B------:R-:W-:Y:S02]  /*ffe0*/  LEA.HI.X.SX32 R13, R13, R79.reuse, 0x1, P3 ;  /* 0x0000004f0d0d7211 */ /* 0x080fe400018f0eff */
[-C--:B------:R-:W-:Y:S01]  /*fff0*/  IADD3 R22, P3, R23, R78.reuse, RZ ;  /* 0x0000004e17167210 */ /* 0x080fe20007f7e0ff */
[----:B------:R-:W-:Y:S01]  /*10000*/  STG.E.U8 desc[UR40][R10.64], R169 ;  /* 0x000000a90a007986 */ /* 0x000fe2000c101128 */
[-C--:B------:R-:W-:Y:S02]  /*10010*/  LEA.HI.X.SX32 R15, R30, R79.reuse, 0x1, P6 ;  /* 0x0000004f1e0f7211 */ /* 0x080fe400030f0eff */
[----:B------:R-:W-:Y:S01]  /*10020*/  LEA.HI.X.SX32 R17, R17, R79, 0x1, P5 ;  /* 0x0000004f11117211 */ /* 0x000fe200028f0eff */
[----:B------:R-:W-:Y:S01]  /*10030*/  STG.E.U8 desc[UR40][R12.64], R179 ;  /* 0x000000b30c007986 */ /* 0x000fe2000c101128 */
[----:B------:R-:W-:-:S02]  /*10040*/  IADD3 R24, P6, R25, R78, RZ ;  /* 0x0000004e19187210 */ /* 0x000fc40007fde0ff */
[-C--:B------:R-:W-:Y:S01]  /*10050*/  IADD3 R26, P5, R27, R78.reuse, RZ ;  /* 0x0000004e1b1a7210 */ /* 0x080fe20007fbe0ff */
[----:B------:R-:W-:Y:S01]  /*10060*/  STG.E.U8 desc[UR40][R14.64], R177 ;  /* 0x000000b10e007986 */ /* 0x000fe2000c101128 */
[-C--:B------:R-:W-:Y:S02]  /*10070*/  LEA.HI.X.SX32 R19, R19, R79.reuse, 0x1, P2 ;  /* 0x0000004f13137211 */ /* 0x080fe400010f0eff */
        /* <DEDUP_REMOVED lines=9> */
[-C--:B------:R-:W-:Y:S01]  /*10110*/  LEA.HI.X.SX32 R27, R27, R79.reuse, 0x1, P5 ;  /* 0x0000004f1b1b7211 */ /* 0x080fe200028f0eff */
[----:B------:R-:W-:Y:S01]  /*10120*/  STG.E.U8 desc[UR40][R22.64], R213 ;  /* 0x000000d516007986 */ /* 0x000fe2000c101128 */
[-C--:B------:R-:W-:Y:S02]  /*10130*/  IADD3 R34, P6, R35, R78.reuse, RZ ;  /* 0x0000004e23227210 */ /* 0x080fe40007fde0ff */
        /* <DEDUP_REMOVED lines=8> */
[----:B------:R-:W-:Y:S02]  /*101c0*/  LEA.HI.X.SX32 R33, R33, R79, 0x1, P3 ;  /* 0x0000004f21217211 */ /* 0x000fe400018f0eff */
[----:B------:R-:W-:Y:S01]  /*101d0*/  LEA.HI R63, R3, 0xee, RZ, 0x1a ;  /* 0x000000ee033f7811 */ /* 0x000fe200078fd0ff */
[----:B------:R-:W-:Y:S01]  /*101e0*/  STG.E.U8 desc[UR40][R30.64], R201 ;  /* 0x000000c91e007986 */ /* 0x000fe2000c101128 */
[----:B------:R-:W-:-:S02]  /*101f0*/  IADD3 R42, P3, R43, R78, RZ ;  /* 0x0000004e2b2a7210 */ /* 0x000fc40007f7e0ff */
[-C--:B------:R-:W-:Y:S01]  /*10200*/  LEA.HI.X.SX32 R35, R35, R79.reuse, 0x1, P6 ;  /* 0x0000004f23237211 */ /* 0x080fe200030f0eff */
[----:B------:R-:W-:Y:S01]  /*10210*/  STG.E.U8 desc[UR40][R32.64], R173 ;  /* 0x000000ad20007986 */ /* 0x000fe2000c101128 */
[-C--:B------:R-:W-:Y:S01]  /*10220*/  LEA.HI.X.SX32 R37, R37, R79.reuse, 0x1, P5 ;  /* 0x0000004f25257211 */ /* 0x080fe200028f0eff */
[----:B------:R-:W-:Y:S01]  /*10230*/  IMAD R63, R63, R212, RZ ;  /* 0x000000d43f3f7224 */ /* 0x000fe200078e02ff */
[-C--:B------:R-:W-:Y:S01]  /*10240*/  IADD3 R44, P6, R45, R78.reuse, RZ ;  /* 0x0000004e2d2c7210 */ /* 0x080fe20007fde0ff */
[----:B------:R1:W-:Y:S01]  /*10250*/  STG.E.U8 desc[UR40][R34.64], R183 ;  /* 0x000000b722007986 */ /* 0x0003e2000c101128 */
        /* <DEDUP_REMOVED lines=10> */
[----:B------:R-:W-:Y:S01]  /*10300*/  IADD3 R52, P3, R53, R78, RZ ;  /* 0x0000004e35347210 */ /* 0x000fe20007f7e0ff */
[----:B-1----:R-:W1:Y:S01]  /*10310*/  LDC.64 R34, c[0x0][0x230] ;  /* 0x00008c00ff227b82 */ /* 0x002e620000000a00 */
        /* <DEDUP_REMOVED lines=8> */
[----:B------:R-:W-:Y:S02]  /*103a0*/  IADD3 R58, P2, R59, R78, RZ ;  /* 0x0000004e3b3a7210 */ /* 0x000fe40007f5e0ff */
[----:B0-----:R-:W-:Y:S02]  /*103b0*/  PRMT R81, R4, 0x7770, RZ ;  /* 0x0000777004517816 */ /* 0x001fe400000000ff */
[----:B------:R-:W-:-:S02]  /*103c0*/  LEA.HI.X.SX32 R51, R51, R79, 0x1, P4 ;  /* 0x0000004f33337211 */ /* 0x000fc400020f0eff */
[----:B------:R-:W-:Y:S01]  /*103d0*/  PRMT R33, R5, 0x7770, RZ ;  /* 0x0000777005217816 */ /* 0x000fe200000000ff */
[----:B------:R-:W-:Y:S01]  /*103e0*/  STG.E.U8 desc[UR40][R48.64], R81 ;  /* 0x0000005130007986 */ /* 0x000fe2000c101128 */
[----:B------:R-:W-:Y:S02]  /*103f0*/  IADD3 R60, P4, R61, R78, RZ ;  /* 0x0000004e3d3c7210 */ /* 0x000fe40007f9e0ff */
[----:B------:R-:W-:Y:S01]  /*10400*/  LEA.HI.X.SX32 R53, R53, R79, 0x1, P3 ;  /* 0x0000004f35357211 */ /* 0x000fe200018f0eff */
[----:B------:R-:W-:Y:S01]  /*10410*/  STG.E.U8 desc[UR40][R50.64], R33 ;  /* 0x0000002132007986 */ /* 0x000fe2000c101128 */
[----:B------:R-:W-:Y:S02]  /*10420*/  PRMT R31, R6, 0x7770, RZ ;  /* 0x00007770061f7816 */ /* 0x000fe400000000ff */
[C---:B------:R-:W-:Y:S02]  /*10430*/  PRMT R9, R7.reuse, 0x7773, RZ ;  /* 0x0000777307097816 */ /* 0x040fe400000000ff */
[C---:B------:R-:W-:Y:S01]  /*10440*/  PRMT R17, R7.reuse, 0x7772, RZ ;  /* 0x0000777207117816 */ /* 0x040fe200000000ff */
[----:B------:R-:W-:Y:S01]  /*10450*/  STG.E.U8 desc[UR40][R52.64], R31 ;  /* 0x0000001f34007986 */ /* 0x000fe2000c101128 */
[----:B------:R-:W-:-:S02]  /*10460*/  PRMT R25, R7, 0x7771, RZ ;  /* 0x0000777107197816 */ /* 0x000fc400000000ff */
[-C--:B------:R-:W-:Y:S02]  /*10470*/  IADD3 R62, P3, R63, R78.reuse, RZ ;  /* 0x0000004e3f3e7210 */ /* 0x080fe40007f7e0ff */
[-C--:B------:R-:W-:Y:S02]  /*10480*/  LEA.HI.X.SX32 R55, R55, R79.reuse, 0x1, P6 ;  /* 0x0000004f37377211 */ /* 0x080fe400030f0eff */
[-C--:B------:R-:W-:Y:S02]  /*10490*/  LEA.HI.X.SX32 R57, R57, R79.reuse, 0x1, P5 ;  /* 0x0000004f39397211 */ /* 0x080fe400028f0eff */
[----:B------:R-:W-:Y:S02]  /*104a0*/  PRMT R7, R7, 0x7770, RZ ;  /* 0x0000777007077816 */ /* 0x000fe400000000ff */
[-C--:B------:R-:W-:Y:S02]  /*104b0*/  IADD3 R64, P6, R65, R78.reuse, RZ ;  /* 0x0000004e41407210 */ /* 0x080fe40007fde0ff */
[----:B------:R-:W-:Y:S01]  /*104c0*/  IADD3 R66, P5, R67, R78, RZ ;  /* 0x0000004e43427210 */ /* 0x000fe20007fbe0ff */
[----:B------:R-:W-:Y:S01]  /*104d0*/  STG.E.U8 desc[UR40][R54.64], R7 ;  /* 0x0000000736007986 */ /* 0x000fe2000c101128 */
[----:B------:R-:W-:-:S02]  /*104e0*/  LEA.HI.X.SX32 R59, R59, R79, 0x1, P2 ;  /* 0x0000004f3b3b7211 */ /* 0x000fc400010f0eff */
[----:B------:R-:W-:Y:S02]  /*104f0*/  PRMT R29, R4, 0x7771, RZ ;  /* 0x00007771041d7816 */ /* 0x000fe400000000ff */
[----:B------:R-:W-:Y:S02]  /*10500*/  IADD3 R68, P2, R69, R78, RZ ;  /* 0x0000004e45447210 */ /* 0x000fe40007f5e0ff */
[C---:B------:R-:W-:Y:S01]  /*10510*/  PRMT R13, R5.reuse, 0x7773, RZ ;  /* 0x00007773050d7816 */ /* 0x040fe200000000ff */
[----:B------:R-:W-:Y:S01]  /*10520*/  STG.E.U8 desc[UR40][R56.64], R29 ;  /* 0x0000001d38007986 */ /* 0x000fe2000c101128 */
[C---:B------:R-:W-:Y:S02]  /*10530*/  PRMT R21, R5.reuse, 0x7772, RZ ;  /* 0x0000777205157816 */ /* 0x040fe400000000ff */
[----:B------:R-:W-:Y:S02]  /*10540*/  PRMT R27, R5, 0x7771, RZ ;  /* 0x00007771051b7816 */ /* 0x000fe400000000ff */
[----:B------:R-:W-:-:S02]  /*10550*/  LEA.HI.X.SX32 R61, R61, R79, 0x1, P4 ;  /* 0x0000004f3d3d7211 */ /* 0x000fc400020f0eff */
[----:B------:R-:W-:Y:S01]  /*10560*/  PRMT R5, R6, 0x7771, RZ ;  /* 0x0000777106057816 */ /* 0x000fe200000000ff */
[----:B------:R-:W-:Y:S01]  /*10570*/  STG.E.U8 desc[UR40][R58.64], R27 ;  /* 0x0000001b3a007986 */ /* 0x000fe2000c101128 */
[-C--:B------:R-:W-:Y:S02]  /*10580*/  IADD3 R70, P4, R71, R78.reuse, RZ ;  /* 0x0000004e47467210 */ /* 0x080fe40007f9e0ff */
[-C--:B------:R-:W-:Y:S01]  /*10590*/  LEA.HI.X.SX32 R63, R63, R79.reuse, 0x1, P3 ;  /* 0x0000004f3f3f7211 */ /* 0x080fe200018f0eff */
[----:B------:R0:W-:Y:S01]  /*105a0*/  STG.E.U8 desc[UR40][R60.64], R5 ;  /* 0x000000053c007986 */ /* 0x0001e2000c101128 */
[----:B------:R-:W-:Y:S02]  /*105b0*/  IADD3 R72, P3, R73, R78, RZ ;  /* 0x0000004e49487210 */ /* 0x000fe40007f7e0ff */
[-C--:B------:R-:W-:Y:S01]  /*105c0*/  LEA.HI.X.SX32 R65, R65, R79.reuse, 0x1, P6 ;  /* 0x0000004f41417211 */ /* 0x080fe200030f0eff */
[----:B------:R2:W-:Y:S01]  /*105d0*/  STG.E.U8 desc[UR40][R62.64], R25 ;  /* 0x000000193e007986 */ /* 0x0005e2000c101128 */
[----:B------:R-:W-:-:S02]  /*105e0*/  LEA.HI.X.SX32 R67, R67, R79, 0x1, P5 ;  /* 0x0000004f43437211 */ /* 0x000fc400028f0eff */
[----:B------:R-:W-:Y:S02]  /*105f0*/  PRMT R23, R4, 0x7772, RZ ;  /* 0x0000777204177816 */ /* 0x000fe400000000ff */
[-C--:B------:R-:W-:Y:S02]  /*10600*/  IADD3 R74, P6, R75, R78.reuse, RZ ;  /* 0x0000004e4b4a7210 */ /* 0x080fe40007fde0ff */
[-C--:B------:R-:W-:Y:S01]  /*10610*/  IADD3 R76, P5, R77, R78.reuse, RZ ;  /* 0x0000004e4d4c7210 */ /* 0x080fe20007fbe0ff */
[----:B------:R2:W-:Y:S01]  /*10620*/  STG.E.U8 desc[UR40][R64.64], R23 ;  /* 0x0000001740007986 */ /* 0x0005e2000c101128 */
[----:B------:R-:W-:Y:S02]  /*10630*/  LEA.HI.X.SX32 R69, R69, R79, 0x1, P2 ;  /* 0x0000004f45457211 */ /* 0x000fe400010f0eff */
[----:B------:R-:W-:Y:S01]  /*10640*/  IADD3 R78, P2, R212, R78, RZ ;  /* 0x0000004ed44e7210 */ /* 0x000fe20007f5e0ff */
[----:B------:R2:W-:Y:S01]  /*10650*/  STG.E.U8 desc[UR40][R66.64], R21 ;  /* 0x0000001542007986 */ /* 0x0005e2000c101128 */
[----:B------:R-:W-:-:S02]  /*10660*/  PRMT R19, R6, 0x7772, RZ ;  /* 0x0000777206137816 */ /* 0x000fc400000000ff */
[-C--:B------:R-:W-:Y:S02]  /*10670*/  LEA.HI.X.SX32 R71, R71, R79.reuse, 0x1, P4 ;  /* 0x0000004f47477211 */ /* 0x080fe400020f0eff */
[-C--:B------:R-:W-:Y:S01]  /*10680*/  LEA.HI.X.SX32 R73, R73, R79.reuse, 0x1, P3 ;  /* 0x0000004f49497211 */ /* 0x080fe200018f0eff */
[----:B------:R2:W-:Y:S01]  /*10690*/  STG.E.U8 desc[UR40][R68.64], R19 ;  /* 0x0000001344007986 */ /* 0x0005e2000c101128 */
[----:B------:R-:W-:Y:S02]  /*106a0*/  PRMT R15, R4, 0x7773, RZ ;  /* 0x00007773040f7816 */ /* 0x000fe400000000ff */
[-C--:B------:R-:W-:Y:S01]  /*106b0*/  LEA.HI.X.SX32 R75, R75, R79.reuse, 0x1, P6 ;  /* 0x0000004f4b4b7211 */ /* 0x080fe200030f0eff */
[----:B------:R2:W-:Y:S01]  /*106c0*/  STG.E.U8 desc[UR40][R70.64], R17 ;  /* 0x0000001146007986 */ /* 0x0005e2000c101128 */
[-C--:B------:R-:W-:Y:S02]  /*106d0*/  LEA.HI.X.SX32 R77, R77, R79.reuse, 0x1, P5 ;  /* 0x0000004f4d4d7211 */ /* 0x080fe400028f0eff */
[----:B------:R-:W-:Y:S01]  /*106e0*/  LEA.HI.X.SX32 R79, R212, R79, 0x1, P2 ;  /* 0x0000004fd44f7211 */ /* 0x000fe200010f0eff */
[----:B------:R2:W-:Y:S01]  /*106f0*/  STG.E.U8 desc[UR40][R72.64], R15 ;  /* 0x0000000f48007986 */ /* 0x0005e2000c101128 */
[----:B------:R-:W-:-:S02]  /*10700*/  PRMT R11, R6, 0x7773, RZ ;  /* 0x00007773060b7816 */ /* 0x000fc400000000ff */
[C---:B------:R-:W-:Y:S01]  /*10710*/  LOP3.LUT P2, RZ, R3.reuse, 0x40, RZ, 0xc0, !PT ;  /* 0x0000004003ff7812 */ /* 0x040fe2000784c0ff */
[----:B------:R2:W-:Y:S01]  /*10720*/  STG.E.U8 desc[UR40][R74.64], R13 ;  /* 0x0000000d4a007986 */ /* 0x0005e2000c101128 */
[----:B0-----:R-:W-:Y:S01]  /*10730*/  FSEL R5, R166, -INF , P0 ;  /* 0xff800000a6057808 */ /* 0x001fe20000000000 */
[----:B------:R-:W-:Y:S02]  /*10740*/  IMAD.SHL.U32 R3, R3, 0x2, RZ ;  /* 0x0000000203037824 */ /* 0x000fe400078e00ff */
[----:B------:R2:W-:Y:S02]  /*10750*/  STG.E.U8 desc[UR40][R78.64], R11 ;  /* 0x0000000b4e007986 */ /* 0x0005e4000c101128 */
[----:B------:R-:W-:Y:S01]  /*10760*/  FFMA R4, R5, 0.69314718246459960938, R2 ;  /* 0x3f31721805047823 */ /* 0x000fe20000000002 */
[----:B------:R-:W-:Y:S01]  /*10770*/  FFMA R5, R165, 0.69314718246459960938, R0 ;  /* 0x3f317218a5057823 */ /* 0x000fe20000000000 */
[----:B------:R2:W-:Y:S01]  /*10780*/  STG.E.U8 desc[UR40][R76.64], R9 ;  /* 0x000000094c007986 */ /* 0x0005e2000c101128 */
[----:B------:R-:W-:Y:S01]  /*10790*/  LOP3.LUT R6, R3, 0xf8, RZ, 0xc0, !PT ;  /* 0x000000f803067812 */ /* 0x000fe200078ec0ff */
[C---:B------:R-:W-:Y:S01]  /*107a0*/  IMAD.SHL.U32 R3, R214.reuse, 0x4, RZ ;  /* 0x00000004d6037824 */ /* 0x040fe200078e00ff */
[----:B------:R-:W-:Y:S01]  /*107b0*/  BAR.SYNC.DEFER_BLOCKING 0x0 ;  /* 0x0000000000007b1d */ /* 0x000fe20000010000 */
[----:B------:R-:W-:-:S03]  /*107c0*/  IMAD.HI R0, R214, 0x4, RZ ;  /* 0x00000004d6007827 */ /* 0x000fc600078e02ff */
[----:B-1----:R-:W-:-:S04]  /*107d0*/  IADD3 R2, P0, P1, R3, UR6, R34 ;  /* 0x0000000603027c10 */ /* 0x002fc8000f91e022 */
[----:B------:R-:W-:Y:S01]  /*107e0*/  IADD3.X R3, R0, UR5, R35, P0, P1 ;  /* 0x0000000500037c10 */ /* 0x000fe200087e2423 */
[----:B------:R2:W-:Y:S01]  /*107f0*/  STS.64 [R6+UR43], R4 ;  /* 0x0000000406007988 */ /* 0x0005e20008000a2b */
[----:B------:R-:W-:Y:S06]  /*10800*/  BAR.SYNC.DEFER_BLOCKING 0x0 ;  /* 0x0000000000007b1d */ /* 0x000fec0000010000 */
[----:B------:R-:W-:Y:S05]  /*10810*/  @P2 EXIT ;  /* 0x000000000000294d */ /* 0x000fea0003800000 */
[----:B--2---:R-:W0:Y:S04]  /*10820*/  LDS R5, [R164] ;  /* 0x00000000a4057984 */ /* 0x004e280000000800 */
[----:B0-----:R-:W-:Y:S01]  /*10830*/  STG.E desc[UR40][R2.64], R5 ;  /* 0x0000000502007986 */ /* 0x001fe2000c101928 */
[----:B------:R-:W-:Y:S05]  /*10840*/  EXIT ;  /* 0x000000000000794d */ /* 0x000fea0003800000 */
.L_x_2:
[----:B------:R-:W-:-:S00]  /*10850*/  BRA `(.L_x_2) ;  /* 0xfffffffc00fc7947 */ /* 0x000fc0000383ffff */
[----:B------:R-:W-:-:S00]  /*10860*/  NOP ;  /* 0x0000000000007918 */ /* 0x000fc00000000000 */
        /* <DEDUP_REMOVED lines=9> */
.L_x_3:


//--------------------- .nv.global.init           --------------------------
	.section	.nv.global.init,"aw",@progbits
.nv.global.init:
	.type		_$_str,@object
	.size		_$_str,(.L_0 - _$_str)
_$_str:
        /*0000*/ 	.byte	0x5f, 0x5f, 0x43, 0x55, 0x44, 0x41, 0x5f, 0x46, 0x54, 0x5a, 0x00
.L_0:


//--------------------- .nv.shared.attn_fwd       --------------------------
	.section	.nv.shared.attn_fwd,"aw",@nobits
	.sectionflags	@""
	.align	16
	.zero		1024


//--------------------- .nv.shared.reserved.0     --------------------------
	.section	.nv.shared.reserved.0,"aw",@nobits
	.weak		__nv_reservedSMEM_offset_0_alias
	.size		__nv_reservedSMEM_offset_0_alias, 0, 0
	.other		__nv_reservedSMEM_offset_0_alias,@"STO_CUDA_RESERVED_SHARED STV_DEFAULT"
__nv_reservedSMEM_offset_0_alias:
	.zero		0


//--------------------- .nv.constant0.attn_fwd    --------------------------
	.section	.nv.constant0.attn_fwd,"a",@progbits
	.sectionflags	@""
	.align	4
.nv.constant0.attn_fwd:
	.zero		664


//--------------------- SYMBOLS --------------------------

	.type		.nv.reservedSmem.offset0,@object
	.size		.nv.reservedSmem.offset0,0x4
